//
// Generated by NVIDIA NVVM Compiler
//
// Compiler Build ID: CL-36424714
// Cuda compilation tools, release 13.0, V13.0.88
// Based on NVVM 20.0.0
//

.version 9.0
.target sm_100
.address_size 64

	// .globl	_Z5KmeanP6uchar4S0_iii
.func  (.param .b64 func_retval0) __internal_accurate_pow
(
	.param .b64 __internal_accurate_pow_param_0
)
;

.visible .entry _Z5KmeanP6uchar4S0_iii(
	.param .u64 .ptr .align 1 _Z5KmeanP6uchar4S0_iii_param_0,
	.param .u64 .ptr .align 1 _Z5KmeanP6uchar4S0_iii_param_1,
	.param .u32 _Z5KmeanP6uchar4S0_iii_param_2,
	.param .u32 _Z5KmeanP6uchar4S0_iii_param_3,
	.param .u32 _Z5KmeanP6uchar4S0_iii_param_4
)
{
	.reg .pred 	%p<33>;
	.reg .b16 	%rs<14>;
	.reg .b32 	%r<79>;
	.reg .b32 	%f<15>;
	.reg .b64 	%rd<13>;
	.reg .b64 	%fd<47>;

	ld.param.u64 	%rd7, [_Z5KmeanP6uchar4S0_iii_param_0];
	ld.param.u32 	%r26, [_Z5KmeanP6uchar4S0_iii_param_2];
	ld.param.u32 	%r27, [_Z5KmeanP6uchar4S0_iii_param_3];
	ld.param.u32 	%r28, [_Z5KmeanP6uchar4S0_iii_param_4];
	cvta.to.global.u64 	%rd1, %rd7;
	mov.u32 	%r1, %ntid.y;
	mov.u32 	%r29, %ctaid.y;
	mov.u32 	%r30, %tid.y;
	mad.lo.s32 	%r72, %r1, %r29, %r30;
	setp.ge.s32 	%p2, %r72, %r27;
	@%p2 bra 	$L__BB0_13;
	mov.u32 	%r31, %ntid.x;
	mov.u32 	%r32, %ctaid.x;
	mov.u32 	%r33, %tid.x;
	mad.lo.s32 	%r3, %r31, %r32, %r33;
	setp.gt.s32 	%p3, %r28, 0;
	mov.f64 	%fd1, 0d4000000000000000;
	{
	.reg .b32 %temp; 
	mov.b64 	{%temp, %r4}, %fd1;
	}
	and.b32  	%r5, %r4, 2146435072;
	setp.lt.s32 	%p4, %r4, 0;
	selp.b32 	%r6, 0, 2146435072, %p4;
	mov.u32 	%r34, %nctaid.x;
	mul.lo.s32 	%r7, %r31, %r34;
	mov.u32 	%r35, %nctaid.y;
	mul.lo.s32 	%r8, %r1, %r35;
	@%p3 bra 	$L__BB0_2;
	bra.uni 	$L__BB0_9;
$L__BB0_2:
	and.b32  	%r37, %r4, 2147483647;
	setp.ne.s32 	%p8, %r37, 1071644672;
	setp.eq.s32 	%p9, %r5, 1062207488;
	and.pred  	%p1, %p9, %p8;
	or.b32  	%r9, %r6, -2147483648;
	neg.s32 	%r10, %r28;
	selp.b32 	%r56, %r9, %r6, %p1;
$L__BB0_3:
	setp.lt.s32 	%p10, %r3, %r26;
	@%p10 bra 	$L__BB0_5;
$L__BB0_4:
	add.s32 	%r72, %r72, %r8;
	setp.lt.s32 	%p32, %r72, %r27;
	@%p32 bra 	$L__BB0_3;
	bra.uni 	$L__BB0_13;
$L__BB0_5:
	mov.u32 	%r73, %r3;
$L__BB0_6:
	ld.param.u64 	%rd11, [_Z5KmeanP6uchar4S0_iii_param_1];
	cvta.to.global.u64 	%rd12, %rd11;
	mad.lo.s32 	%r40, %r72, %r26, %r73;
	mul.wide.s32 	%rd10, %r40, 4;
	add.s64 	%rd3, %rd1, %rd10;
	.pragma "used_bytes_mask 7";
	ld.global.u32 	%r41, [%rd3];
	bfe.u32 	%r42, %r41, 0, 8;
	cvt.u16.u32 	%rs2, %r42;
	and.b16  	%rs3, %rs2, 255;
	bfe.u32 	%r43, %r41, 8, 8;
	cvt.u16.u32 	%rs4, %r43;
	and.b16  	%rs5, %rs4, 255;
	bfe.u32 	%r44, %r41, 16, 8;
	cvt.u16.u32 	%rs6, %r44;
	and.b16  	%rs7, %rs6, 255;
	cvt.rn.f32.u16 	%f1, %rs3;
	cvt.rn.f32.u16 	%f2, %rs5;
	cvt.rn.f32.u16 	%f3, %rs7;
	mov.b32 	%r76, -1;
	mov.f32 	%f14, 0f43DD5623;
	mov.b32 	%r75, 0;
	mov.u32 	%r74, %r10;
$L__BB0_7:
	setp.lt.s32 	%p11, %r4, 0;
	setp.eq.s32 	%p12, %r5, 1062207488;
	.pragma "used_bytes_mask 7";
	ld.global.u32 	%r45, [%rd12];
	bfe.u32 	%r46, %r45, 0, 8;
	cvt.u16.u32 	%rs8, %r46;
	and.b16  	%rs9, %rs8, 255;
	bfe.u32 	%r47, %r45, 8, 8;
	cvt.u16.u32 	%rs10, %r47;
	and.b16  	%rs11, %rs10, 255;
	bfe.u32 	%r48, %r45, 16, 8;
	cvt.u16.u32 	%rs12, %r48;
	and.b16  	%rs13, %rs12, 255;
	cvt.rn.f32.u16 	%f7, %rs9;
	sub.f32 	%f8, %f1, %f7;
	cvt.f64.f32 	%fd2, %f8;
	{
	.reg .b32 %temp; 
	mov.b64 	{%temp, %r49}, %fd2;
	}
	abs.f64 	%fd3, %fd2;
	{ // callseq 0, 0
	.param .b64 param0;
	st.param.f64 	[param0], %fd3;
	.param .b64 retval0;
	call.uni (retval0), 
	__internal_accurate_pow, 
	(
	param0
	);
	ld.param.f64 	%fd4, [retval0];
	} // callseq 0
	setp.lt.s32 	%p14, %r49, 0;
	neg.f64 	%fd6, %fd4;
	selp.f64 	%fd7, %fd6, %fd4, %p12;
	selp.f64 	%fd8, %fd7, %fd4, %p14;
	setp.eq.f32 	%p15, %f8, 0f00000000;
	selp.b32 	%r50, %r49, 0, %p12;
	or.b32  	%r51, %r50, 2146435072;
	selp.b32 	%r52, %r51, %r50, %p11;
	mov.b32 	%r53, 0;
	mov.b64 	%fd9, {%r53, %r52};
	selp.f64 	%fd10, %fd9, %fd8, %p15;
	add.f64 	%fd11, %fd2, 0d4000000000000000;
	{
	.reg .b32 %temp; 
	mov.b64 	{%temp, %r54}, %fd11;
	}
	and.b32  	%r55, %r54, 2146435072;
	setp.eq.s32 	%p16, %r55, 2146435072;
	setp.eq.f64 	%p17, %fd3, 0d7FF0000000000000;
	selp.b32 	%r57, %r56, %r6, %p14;
	mov.b64 	%fd12, {%r53, %r57};
	selp.f64 	%fd13, %fd12, %fd10, %p16;
	selp.f64 	%fd14, %fd13, %fd10, %p17;
	setp.eq.f32 	%p18, %f8, 0f3F800000;
	selp.f64 	%fd15, 0d3FF0000000000000, %fd14, %p18;
	cvt.rn.f32.u16 	%f9, %rs11;
	sub.f32 	%f10, %f2, %f9;
	cvt.f64.f32 	%fd16, %f10;
	{
	.reg .b32 %temp; 
	mov.b64 	{%temp, %r58}, %fd16;
	}
	abs.f64 	%fd17, %fd16;
	{ // callseq 1, 0
	.param .b64 param0;
	st.param.f64 	[param0], %fd17;
	.param .b64 retval0;
	call.uni (retval0), 
	__internal_accurate_pow, 
	(
	param0
	);
	ld.param.f64 	%fd18, [retval0];
	} // callseq 1
	setp.lt.s32 	%p19, %r58, 0;
	neg.f64 	%fd20, %fd18;
	selp.f64 	%fd21, %fd20, %fd18, %p12;
	selp.f64 	%fd22, %fd21, %fd18, %p19;
	setp.eq.f32 	%p20, %f10, 0f00000000;
	selp.b32 	%r59, %r58, 0, %p12;
	or.b32  	%r60, %r59, 2146435072;
	selp.b32 	%r61, %r60, %r59, %p11;
	mov.b64 	%fd23, {%r53, %r61};
	selp.f64 	%fd24, %fd23, %fd22, %p20;
	add.f64 	%fd25, %fd16, 0d4000000000000000;
	{
	.reg .b32 %temp; 
	mov.b64 	{%temp, %r62}, %fd25;
	}
	and.b32  	%r63, %r62, 2146435072;
	setp.eq.s32 	%p21, %r63, 2146435072;
	setp.eq.f64 	%p22, %fd17, 0d7FF0000000000000;
	selp.b32 	%r64, %r56, %r6, %p19;
	mov.b64 	%fd26, {%r53, %r64};
	selp.f64 	%fd27, %fd26, %fd24, %p21;
	selp.f64 	%fd28, %fd27, %fd24, %p22;
	setp.eq.f32 	%p23, %f10, 0f3F800000;
	selp.f64 	%fd29, 0d3FF0000000000000, %fd28, %p23;
	add.f64 	%fd30, %fd15, %fd29;
	cvt.rn.f32.u16 	%f11, %rs13;
	sub.f32 	%f12, %f3, %f11;
	cvt.f64.f32 	%fd31, %f12;
	{
	.reg .b32 %temp; 
	mov.b64 	{%temp, %r65}, %fd31;
	}
	abs.f64 	%fd32, %fd31;
	{ // callseq 2, 0
	.param .b64 param0;
	st.param.f64 	[param0], %fd32;
	.param .b64 retval0;
	call.uni (retval0), 
	__internal_accurate_pow, 
	(
	param0
	);
	ld.param.f64 	%fd33, [retval0];
	} // callseq 2
	setp.lt.s32 	%p24, %r65, 0;
	neg.f64 	%fd35, %fd33;
	selp.f64 	%fd36, %fd35, %fd33, %p12;
	selp.f64 	%fd37, %fd36, %fd33, %p24;
	setp.eq.f32 	%p25, %f12, 0f00000000;
	selp.b32 	%r66, %r65, 0, %p12;
	or.b32  	%r67, %r66, 2146435072;
	selp.b32 	%r68, %r67, %r66, %p11;
	mov.b64 	%fd38, {%r53, %r68};
	selp.f64 	%fd39, %fd38, %fd37, %p25;
	add.f64 	%fd40, %fd31, 0d4000000000000000;
	{
	.reg .b32 %temp; 
	mov.b64 	{%temp, %r69}, %fd40;
	}
	and.b32  	%r70, %r69, 2146435072;
	setp.eq.s32 	%p26, %r70, 2146435072;
	setp.eq.f64 	%p27, %fd32, 0d7FF0000000000000;
	selp.b32 	%r71, %r56, %r6, %p24;
	mov.b64 	%fd41, {%r53, %r71};
	selp.f64 	%fd42, %fd41, %fd39, %p26;
	selp.f64 	%fd43, %fd42, %fd39, %p27;
	setp.eq.f32 	%p28, %f12, 0f3F800000;
	selp.f64 	%fd44, 0d3FF0000000000000, %fd43, %p28;
	add.f64 	%fd45, %fd30, %fd44;
	sqrt.rn.f64 	%fd46, %fd45;
	cvt.rn.f32.f64 	%f13, %fd46;
	setp.gt.f32 	%p29, %f14, %f13;
	selp.b32 	%r76, %r75, %r76, %p29;
	selp.f32 	%f14, %f13, %f14, %p29;
	add.s32 	%r75, %r75, 1;
	add.s32 	%r74, %r74, 1;
	setp.ne.s32 	%p30, %r74, 0;
	add.s64 	%rd12, %rd12, 4;
	@%p30 bra 	$L__BB0_7;
	st.global.u8 	[%rd3+3], %r76;
	add.s32 	%r73, %r73, %r7;
	setp.lt.s32 	%p31, %r73, %r26;
	@%p31 bra 	$L__BB0_6;
	bra.uni 	$L__BB0_4;
$L__BB0_9:
	setp.ge.s32 	%p5, %r3, %r26;
	@%p5 bra 	$L__BB0_12;
	mul.lo.s32 	%r22, %r72, %r26;
	mov.u32 	%r78, %r3;
$L__BB0_11:
	add.s32 	%r36, %r78, %r22;
	mul.wide.s32 	%rd8, %r36, 4;
	add.s64 	%rd9, %rd1, %rd8;
	mov.b16 	%rs1, 255;
	st.global.u8 	[%rd9+3], %rs1;
	add.s32 	%r78, %r78, %r7;
	setp.lt.s32 	%p6, %r78, %r26;
	@%p6 bra 	$L__BB0_11;
$L__BB0_12:
	add.s32 	%r72, %r72, %r8;
	setp.lt.s32 	%p7, %r72, %r27;
	@%p7 bra 	$L__BB0_9;
$L__BB0_13:
	ret;

}
	// .globl	_Z7reBuildP6uchar4S0_S0_iii
.visible .entry _Z7reBuildP6uchar4S0_S0_iii(
	.param .u64 .ptr .align 1 _Z7reBuildP6uchar4S0_S0_iii_param_0,
	.param .u64 .ptr .align 1 _Z7reBuildP6uchar4S0_S0_iii_param_1,
	.param .u64 .ptr .align 1 _Z7reBuildP6uchar4S0_S0_iii_param_2,
	.param .u32 _Z7reBuildP6uchar4S0_S0_iii_param_3,
	.param .u32 _Z7reBuildP6uchar4S0_S0_iii_param_4,
	.param .u32 _Z7reBuildP6uchar4S0_S0_iii_param_5
)
{


	ret;

}
.func  (.param .b64 func_retval0) __internal_accurate_pow(
	.param .b64 __internal_accurate_pow_param_0
)
{
	.reg .pred 	%p<8>;
	.reg .b32 	%r<49>;
	.reg .b32 	%f<3>;
	.reg .b64 	%fd<109>;

	ld.param.f64 	%fd10, [__internal_accurate_pow_param_0];
	{
	.reg .b32 %temp; 
	mov.b64 	{%temp, %r46}, %fd10;
	}
	{
	.reg .b32 %temp; 
	mov.b64 	{%r45, %temp}, %fd10;
	}
	shr.u32 	%r47, %r46, 20;
	setp.gt.u32 	%p1, %r46, 1048575;
	@%p1 bra 	$L__BB2_2;
	mul.f64 	%fd11, %fd10, 0d4350000000000000;
	{
	.reg .b32 %temp; 
	mov.b64 	{%temp, %r46}, %fd11;
	}
	{
	.reg .b32 %temp; 
	mov.b64 	{%r45, %temp}, %fd11;
	}
	shr.u32 	%r16, %r46, 20;
	add.s32 	%r47, %r16, -54;
$L__BB2_2:
	add.s32 	%r48, %r47, -1023;
	and.b32  	%r17, %r46, -2146435073;
	or.b32  	%r18, %r17, 1072693248;
	mov.b64 	%fd107, {%r45, %r18};
	setp.lt.u32 	%p2, %r18, 1073127583;
	@%p2 bra 	$L__BB2_4;
	{
	.reg .b32 %temp; 
	mov.b64 	{%r19, %temp}, %fd107;
	}
	{
	.reg .b32 %temp; 
	mov.b64 	{%temp, %r20}, %fd107;
	}
	add.s32 	%r21, %r20, -1048576;
	mov.b64 	%fd107, {%r19, %r21};
	add.s32 	%r48, %r47, -1022;
$L__BB2_4:
	add.f64 	%fd12, %fd107, 0dBFF0000000000000;
	add.f64 	%fd13, %fd107, 0d3FF0000000000000;
	rcp.approx.ftz.f64 	%fd14, %fd13;
	neg.f64 	%fd15, %fd13;
	fma.rn.f64 	%fd16, %fd15, %fd14, 0d3FF0000000000000;
	fma.rn.f64 	%fd17, %fd16, %fd16, %fd16;
	fma.rn.f64 	%fd18, %fd17, %fd14, %fd14;
	mul.f64 	%fd19, %fd12, %fd18;
	fma.rn.f64 	%fd20, %fd12, %fd18, %fd19;
	mul.f64 	%fd21, %fd20, %fd20;
	fma.rn.f64 	%fd22, %fd21, 0d3EB0F5FF7D2CAFE2, 0d3ED0F5D241AD3B5A;
	fma.rn.f64 	%fd23, %fd22, %fd21, 0d3EF3B20A75488A3F;
	fma.rn.f64 	%fd24, %fd23, %fd21, 0d3F1745CDE4FAECD5;
	fma.rn.f64 	%fd25, %fd24, %fd21, 0d3F3C71C7258A578B;
	fma.rn.f64 	%fd26, %fd25, %fd21, 0d3F6249249242B910;
	fma.rn.f64 	%fd27, %fd26, %fd21, 0d3F89999999999DFB;
	sub.f64 	%fd28, %fd12, %fd20;
	add.f64 	%fd29, %fd28, %fd28;
	neg.f64 	%fd30, %fd20;
	fma.rn.f64 	%fd31, %fd30, %fd12, %fd29;
	mul.f64 	%fd32, %fd18, %fd31;
	fma.rn.f64 	%fd33, %fd21, %fd27, 0d3FB5555555555555;
	mov.f64 	%fd34, 0d3FB5555555555555;
	sub.f64 	%fd35, %fd34, %fd33;
	fma.rn.f64 	%fd36, %fd21, %fd27, %fd35;
	add.f64 	%fd37, %fd36, 0dBC46A4CB00B9E7B0;
	add.f64 	%fd38, %fd33, %fd37;
	sub.f64 	%fd39, %fd33, %fd38;
	add.f64 	%fd40, %fd37, %fd39;
	mul.rn.f64 	%fd41, %fd20, %fd20;
	neg.f64 	%fd42, %fd41;
	fma.rn.f64 	%fd43, %fd20, %fd20, %fd42;
	{
	.reg .b32 %temp; 
	mov.b64 	{%r22, %temp}, %fd32;
	}
	{
	.reg .b32 %temp; 
	mov.b64 	{%temp, %r23}, %fd32;
	}
	add.s32 	%r24, %r23, 1048576;
	mov.b64 	%fd44, {%r22, %r24};
	fma.rn.f64 	%fd45, %fd20, %fd44, %fd43;
	mul.rn.f64 	%fd46, %fd41, %fd20;
	neg.f64 	%fd47, %fd46;
	fma.rn.f64 	%fd48, %fd41, %fd20, %fd47;
	fma.rn.f64 	%fd49, %fd41, %fd32, %fd48;
	fma.rn.f64 	%fd50, %fd45, %fd20, %fd49;
	mul.rn.f64 	%fd51, %fd38, %fd46;
	neg.f64 	%fd52, %fd51;
	fma.rn.f64 	%fd53, %fd38, %fd46, %fd52;
	fma.rn.f64 	%fd54, %fd38, %fd50, %fd53;
	fma.rn.f64 	%fd55, %fd40, %fd46, %fd54;
	add.f64 	%fd56, %fd51, %fd55;
	sub.f64 	%fd57, %fd51, %fd56;
	add.f64 	%fd58, %fd55, %fd57;
	add.f64 	%fd59, %fd20, %fd56;
	sub.f64 	%fd60, %fd20, %fd59;
	add.f64 	%fd61, %fd56, %fd60;
	add.f64 	%fd62, %fd58, %fd61;
	add.f64 	%fd63, %fd32, %fd62;
	add.f64 	%fd64, %fd59, %fd63;
	sub.f64 	%fd65, %fd59, %fd64;
	add.f64 	%fd66, %fd63, %fd65;
	xor.b32  	%r25, %r48, -2147483648;
	mov.b32 	%r26, 1127219200;
	mov.b64 	%fd67, {%r25, %r26};
	mov.b32 	%r27, -2147483648;
	mov.b64 	%fd68, {%r27, %r26};
	sub.f64 	%fd69, %fd67, %fd68;
	fma.rn.f64 	%fd70, %fd69, 0d3FE62E42FEFA39EF, %fd64;
	fma.rn.f64 	%fd71, %fd69, 0dBFE62E42FEFA39EF, %fd70;
	sub.f64 	%fd72, %fd71, %fd64;
	sub.f64 	%fd73, %fd66, %fd72;
	fma.rn.f64 	%fd74, %fd69, 0d3C7ABC9E3B39803F, %fd73;
	add.f64 	%fd75, %fd70, %fd74;
	sub.f64 	%fd76, %fd70, %fd75;
	add.f64 	%fd77, %fd74, %fd76;
	mov.f64 	%fd78, 0d4000000000000000;
	{
	.reg .b32 %temp; 
	mov.b64 	{%temp, %r28}, %fd78;
	}
	{
	.reg .b32 %temp; 
	mov.b64 	{%r29, %temp}, %fd78;
	}
	shl.b32 	%r30, %r28, 1;
	setp.gt.u32 	%p3, %r30, -33554433;
	and.b32  	%r31, %r28, -15728641;
	selp.b32 	%r32, %r31, %r28, %p3;
	mov.b64 	%fd79, {%r29, %r32};
	mul.rn.f64 	%fd80, %fd75, %fd79;
	neg.f64 	%fd81, %fd80;
	fma.rn.f64 	%fd82, %fd75, %fd79, %fd81;
	fma.rn.f64 	%fd83, %fd77, %fd79, %fd82;
	add.f64 	%fd4, %fd80, %fd83;
	sub.f64 	%fd84, %fd80, %fd4;
	add.f64 	%fd5, %fd83, %fd84;
	fma.rn.f64 	%fd85, %fd4, 0d3FF71547652B82FE, 0d4338000000000000;
	{
	.reg .b32 %temp; 
	mov.b64 	{%r13, %temp}, %fd85;
	}
	mov.f64 	%fd86, 0dC338000000000000;
	add.rn.f64 	%fd87, %fd85, %fd86;
	fma.rn.f64 	%fd88, %fd87, 0dBFE62E42FEFA39EF, %fd4;
	fma.rn.f64 	%fd89, %fd87, 0dBC7ABC9E3B39803F, %fd88;
	fma.rn.f64 	%fd90, %fd89, 0d3E5ADE1569CE2BDF, 0d3E928AF3FCA213EA;
	fma.rn.f64 	%fd91, %fd90, %fd89, 0d3EC71DEE62401315;
	fma.rn.f64 	%fd92, %fd91, %fd89, 0d3EFA01997C89EB71;
	fma.rn.f64 	%fd93, %fd92, %fd89, 0d3F2A01A014761F65;
	fma.rn.f64 	%fd94, %fd93, %fd89, 0d3F56C16C1852B7AF;
	fma.rn.f64 	%fd95, %fd94, %fd89, 0d3F81111111122322;
	fma.rn.f64 	%fd96, %fd95, %fd89, 0d3FA55555555502A1;
	fma.rn.f64 	%fd97, %fd96, %fd89, 0d3FC5555555555511;
	fma.rn.f64 	%fd98, %fd97, %fd89, 0d3FE000000000000B;
	fma.rn.f64 	%fd99, %fd98, %fd89, 0d3FF0000000000000;
	fma.rn.f64 	%fd100, %fd99, %fd89, 0d3FF0000000000000;
	{
	.reg .b32 %temp; 
	mov.b64 	{%r14, %temp}, %fd100;
	}
	{
	.reg .b32 %temp; 
	mov.b64 	{%temp, %r15}, %fd100;
	}
	shl.b32 	%r33, %r13, 20;
	add.s32 	%r34, %r33, %r15;
	mov.b64 	%fd108, {%r14, %r34};
	{
	.reg .b32 %temp; 
	mov.b64 	{%temp, %r35}, %fd4;
	}
	mov.b32 	%f2, %r35;
	abs.f32 	%f1, %f2;
	setp.lt.f32 	%p4, %f1, 0f4086232B;
	@%p4 bra 	$L__BB2_7;
	setp.lt.f64 	%p5, %fd4, 0d0000000000000000;
	add.f64 	%fd101, %fd4, 0d7FF0000000000000;
	selp.f64 	%fd108, 0d0000000000000000, %fd101, %p5;
	setp.geu.f32 	%p6, %f1, 0f40874800;
	@%p6 bra 	$L__BB2_7;
	shr.u32 	%r36, %r13, 31;
	add.s32 	%r37, %r13, %r36;
	shr.s32 	%r38, %r37, 1;
	shl.b32 	%r39, %r38, 20;
	add.s32 	%r40, %r15, %r39;
	mov.b64 	%fd102, {%r14, %r40};
	sub.s32 	%r41, %r13, %r38;
	shl.b32 	%r42, %r41, 20;
	add.s32 	%r43, %r42, 1072693248;
	mov.b32 	%r44, 0;
	mov.b64 	%fd103, {%r44, %r43};
	mul.f64 	%fd108, %fd103, %fd102;
$L__BB2_7:
	abs.f64 	%fd104, %fd108;
	setp.eq.f64 	%p7, %fd104, 0d7FF0000000000000;
	fma.rn.f64 	%fd105, %fd108, %fd5, %fd108;
	selp.f64 	%fd106, %fd108, %fd105, %p7;
	st.param.f64 	[func_retval0], %fd106;
	ret;

}


// ===== COMPILED SASS (sm_100) =====

	.target	sm_100

	.elftype	@"ET_EXEC"


//--------------------- .note.nv.tkinfo           --------------------------
	.section	.note.nv.tkinfo,"",@"SHT_NOTE"
	.sectionflags	@"SHF_NOTE_NV_TKINFO"
	.tkinfo
        /*0018*/ 	.word	0x00000002
        /*0030*/ 	.string	""
        /*0030*/ 	.string	"ptxas"
        /*0030*/ 	.string	"Cuda compilation tools, release 13.0, V13.0.88"
        /*0030*/ 	.string	"Build cuda_13.0.r13.0/compiler.36424714_0"
        /*0030*/ 	.string	"-arch sm_100 -m 64 "



//--------------------- .note.nv.cuinfo           --------------------------
	.section	.note.nv.cuinfo,"",@"SHT_NOTE"
	.sectionflags	@"SHF_NOTE_NV_CUINFO"
        /*0018*/ 	.short	0x0002
        /*001a*/ 	.short	0x0064
        /*001c*/ 	.short	0x0082
	.zero		2


//--------------------- .nv.info                  --------------------------
	.section	.nv.info,"",@"SHT_CUDA_INFO"
	.align	4


	//----- nvinfo : EIATTR_REGCOUNT
	.align		4
        /*0000*/ 	.byte	0x04, 0x2f
        /*0002*/ 	.short	(.L_1 - .L_0)
	.align		4
.L_0:
        /*0004*/ 	.word	index@(_Z5KmeanP6uchar4S0_iii)
        /*0008*/ 	.word	0x0000002a


	//----- nvinfo : EIATTR_FRAME_SIZE
	.align		4
.L_1:
        /*000c*/ 	.byte	0x04, 0x11
        /*000e*/ 	.short	(.L_3 - .L_2)
	.align		4
.L_2:
        /*0010*/ 	.word	index@($_Z5KmeanP6uchar4S0_iii$__internal_accurate_pow)
        /*0014*/ 	.word	0x00000000


	//----- nvinfo : EIATTR_FRAME_SIZE
	.align		4
.L_3:
        /*0018*/ 	.byte	0x04, 0x11
        /*001a*/ 	.short	(.L_5 - .L_4)
	.align		4
.L_4:
        /*001c*/ 	.word	index@($__internal_0_$__cuda_sm20_dsqrt_rn_f64_mediumpath_v1)
        /*0020*/ 	.word	0x00000000


	//----- nvinfo : EIATTR_FRAME_SIZE
	.align		4
.L_5:
        /*0024*/ 	.byte	0x04, 0x11
        /*0026*/ 	.short	(.L_7 - .L_6)
	.align		4
.L_6:
        /*0028*/ 	.word	index@(_Z5KmeanP6uchar4S0_iii)
        /*002c*/ 	.word	0x00000000


	//----- nvinfo : EIATTR_REGCOUNT
	.align		4
.L_7:
        /*0030*/ 	.byte	0x04, 0x2f
        /*0032*/ 	.short	(.L_9 - .L_8)
	.align		4
.L_8:
        /*0034*/ 	.word	index@(_Z7reBuildP6uchar4S0_S0_iii)
        /*0038*/ 	.word	0x00000004


	//----- nvinfo : EIATTR_FRAME_SIZE
	.align		4
.L_9:
        /*003c*/ 	.byte	0x04, 0x11
        /*003e*/ 	.short	(.L_11 - .L_10)
	.align		4
.L_10:
        /*0040*/ 	.word	index@(_Z7reBuildP6uchar4S0_S0_iii)
        /*0044*/ 	.word	0x00000000


	//----- nvinfo : EIATTR_MIN_STACK_SIZE
	.align		4
.L_11:
        /*0048*/ 	.byte	0x04, 0x12
        /*004a*/ 	.short	(.L_13 - .L_12)
	.align		4
.L_12:
        /*004c*/ 	.word	index@(_Z7reBuildP6uchar4S0_S0_iii)
        /*0050*/ 	.word	0x00000000


	//----- nvinfo : EIATTR_MIN_STACK_SIZE
	.align		4
.L_13:
        /*0054*/ 	.byte	0x04, 0x12
        /*0056*/ 	.short	(.L_15 - .L_14)
	.align		4
.L_14:
        /*0058*/ 	.word	index@(_Z5KmeanP6uchar4S0_iii)
        /*005c*/ 	.word	0x00000000
.L_15:


//--------------------- .nv.compat                --------------------------
	.section	.nv.compat,"",@"SHT_CUDA_COMPAT_INFO"
	.align	4
        /*0000*/ 	.byte	0x02, 0x09, 0x00, 0x00, 0x02, 0x02, 0x01, 0x00, 0x02, 0x05, 0x05, 0x00, 0x03, 0x07, 0x01, 0x01
        /*0010*/ 	.byte	0x02, 0x03, 0x00, 0x00, 0x02, 0x06, 0x01, 0x00, 0x04, 0x0b, 0x08, 0x00, 0x01, 0x00, 0x00, 0x00
        /*0020*/ 	.byte	0x00, 0x00, 0x00, 0x00


//--------------------- .nv.info._Z7reBuildP6uchar4S0_S0_iii --------------------------
	.section	.nv.info._Z7reBuildP6uchar4S0_S0_iii,"",@"SHT_CUDA_INFO"
	.sectionflags	@""
	.align	4


	//----- nvinfo : EIATTR_CUDA_API_VERSION
	.align		4
        /*0000*/ 	.byte	0x04, 0x37
        /*0002*/ 	.short	(.L_17 - .L_16)
.L_16:
        /*0004*/ 	.word	0x00000082


	//----- nvinfo : EIATTR_KPARAM_INFO
	.align		4
.L_17:
        /*0008*/ 	.byte	0x04, 0x17
        /*000a*/ 	.short	(.L_19 - .L_18)
.L_18:
        /*000c*/ 	.word	0x00000000
        /*0010*/ 	.short	0x0005
        /*0012*/ 	.short	0x0020
        /*0014*/ 	.byte	0x00, 0xf0, 0x11, 0x00


	//----- nvinfo : EIATTR_KPARAM_INFO
	.align		4
.L_19:
        /*0018*/ 	.byte	0x04, 0x17
        /*001a*/ 	.short	(.L_21 - .L_20)
.L_20:
        /*001c*/ 	.word	0x00000000
        /*0020*/ 	.short	0x0004
        /*0022*/ 	.short	0x001c
        /*0024*/ 	.byte	0x00, 0xf0, 0x11, 0x00


	//----- nvinfo : EIATTR_KPARAM_INFO
	.align		4
.L_21:
        /*0028*/ 	.byte	0x04, 0x17
        /*002a*/ 	.short	(.L_23 - .L_22)
.L_22:
        /*002c*/ 	.word	0x00000000
        /*0030*/ 	.short	0x0003
        /*0032*/ 	.short	0x0018
        /*0034*/ 	.byte	0x00, 0xf0, 0x11, 0x00


	//----- nvinfo : EIATTR_KPARAM_INFO
	.align		4
.L_23:
        /*0038*/ 	.byte	0x04, 0x17
        /*003a*/ 	.short	(.L_25 - .L_24)
.L_24:
        /*003c*/ 	.word	0x00000000
        /*0040*/ 	.short	0x0002
        /*0042*/ 	.short	0x0010
        /*0044*/ 	.byte	0x00, 0xf5, 0x21, 0x00


	//----- nvinfo : EIATTR_KPARAM_INFO
	.align		4
.L_25:
        /*0048*/ 	.byte	0x04, 0x17
        /*004a*/ 	.short	(.L_27 - .L_26)
.L_26:
        /*004c*/ 	.word	0x00000000
        /*0050*/ 	.short	0x0001
        /*0052*/ 	.short	0x0008
        /*0054*/ 	.byte	0x00, 0xf5, 0x21, 0x00


	//----- nvinfo : EIATTR_KPARAM_INFO
	.align		4
.L_27:
        /*0058*/ 	.byte	0x04, 0x17
        /*005a*/ 	.short	(.L_29 - .L_28)
.L_28:
        /*005c*/ 	.word	0x00000000
        /*0060*/ 	.short	0x0000
        /*0062*/ 	.short	0x0000
        /*0064*/ 	.byte	0x00, 0xf5, 0x21, 0x00


	//----- nvinfo : EIATTR_SPARSE_MMA_MASK
	.align		4
.L_29:
        /*0068*/ 	.byte	0x03, 0x50
        /*006a*/ 	.short	0x0000


	//----- nvinfo : EIATTR_MAXREG_COUNT
	.align		4
        /*006c*/ 	.byte	0x03, 0x1b
        /*006e*/ 	.short	0x00ff


	//----- nvinfo : EIATTR_MERCURY_ISA_VERSION
	.align		4
        /*0070*/ 	.byte	0x03, 0x5f
        /*0072*/ 	.short	0x0101


	//----- nvinfo : EIATTR_VRC_CTA_INIT_COUNT
	.align		4
        /*0074*/ 	.byte	0x02, 0x4a
	.zero		1
	.zero		1


	//----- nvinfo : EIATTR_EXIT_INSTR_OFFSETS
	.align		4
        /*0078*/ 	.byte	0x04, 0x1c
        /*007a*/ 	.short	(.L_31 - .L_30)


	//   ....[0]....
.L_30:
        /*007c*/ 	.word	0x00000010


	//----- nvinfo : EIATTR_CBANK_PARAM_SIZE
	.align		4
.L_31:
        /*0080*/ 	.byte	0x03, 0x19
        /*0082*/ 	.short	0x0024


	//----- nvinfo : EIATTR_PARAM_CBANK
	.align		4
        /*0084*/ 	.byte	0x04, 0x0a
        /*0086*/ 	.short	(.L_33 - .L_32)
	.align		4
.L_32:
        /*0088*/ 	.word	index@(.nv.constant0._Z7reBuildP6uchar4S0_S0_iii)
        /*008c*/ 	.short	0x0380
        /*008e*/ 	.short	0x0024


	//----- nvinfo : EIATTR_SW_WAR
	.align		4
.L_33:
        /*0090*/ 	.byte	0x04, 0x36
        /*0092*/ 	.short	(.L_35 - .L_34)
.L_34:
        /*0094*/ 	.word	0x00000008
.L_35:


//--------------------- .nv.info._Z5KmeanP6uchar4S0_iii --------------------------
	.section	.nv.info._Z5KmeanP6uchar4S0_iii,"",@"SHT_CUDA_INFO"
	.sectionflags	@""
	.align	4


	//----- nvinfo : EIATTR_CUDA_API_VERSION
	.align		4
        /*0000*/ 	.byte	0x04, 0x37
        /*0002*/ 	.short	(.L_37 - .L_36)
.L_36:
        /*0004*/ 	.word	0x00000082


	//----- nvinfo : EIATTR_KPARAM_INFO
	.align		4
.L_37:
        /*0008*/ 	.byte	0x04, 0x17
        /*000a*/ 	.short	(.L_39 - .L_38)
.L_38:
        /*000c*/ 	.word	0x00000000
        /*0010*/ 	.short	0x0004
        /*0012*/ 	.short	0x0018
        /*0014*/ 	.byte	0x00, 0xf0, 0x11, 0x00


	//----- nvinfo : EIATTR_KPARAM_INFO
	.align		4
.L_39:
        /*0018*/ 	.byte	0x04, 0x17
        /*001a*/ 	.short	(.L_41 - .L_40)
.L_40:
        /*001c*/ 	.word	0x00000000
        /*0020*/ 	.short	0x0003
        /*0022*/ 	.short	0x0014
        /*0024*/ 	.byte	0x00, 0xf0, 0x11, 0x00


	//----- nvinfo : EIATTR_KPARAM_INFO
	.align		4
.L_41:
        /*0028*/ 	.byte	0x04, 0x17
        /*002a*/ 	.short	(.L_43 - .L_42)
.L_42:
        /*002c*/ 	.word	0x00000000
        /*0030*/ 	.short	0x0002
        /*0032*/ 	.short	0x0010
        /*0034*/ 	.byte	0x00, 0xf0, 0x11, 0x00


	//----- nvinfo : EIATTR_KPARAM_INFO
	.align		4
.L_43:
        /*0038*/ 	.byte	0x04, 0x17
        /*003a*/ 	.short	(.L_45 - .L_44)
.L_44:
        /*003c*/ 	.word	0x00000000
        /*0040*/ 	.short	0x0001
        /*0042*/ 	.short	0x0008
        /*0044*/ 	.byte	0x00, 0xf5, 0x21, 0x00


	//----- nvinfo : EIATTR_KPARAM_INFO
	.align		4
.L_45:
        /*0048*/ 	.byte	0x04, 0x17
        /*004a*/ 	.short	(.L_47 - .L_46)
.L_46:
        /*004c*/ 	.word	0x00000000
        /*0050*/ 	.short	0x0000
        /*0052*/ 	.short	0x0000
        /*0054*/ 	.byte	0x00, 0xf5, 0x21, 0x00


	//----- nvinfo : EIATTR_SPARSE_MMA_MASK
	.align		4
.L_47:
        /*0058*/ 	.byte	0x03, 0x50
        /*005a*/ 	.short	0x0000


	//----- nvinfo : EIATTR_MAXREG_COUNT
	.align		4
        /*005c*/ 	.byte	0x03, 0x1b
        /*005e*/ 	.short	0x00ff


	//----- nvinfo : EIATTR_MERCURY_ISA_VERSION
	.align		4
        /*0060*/ 	.byte	0x03, 0x5f
        /*0062*/ 	.short	0x0101


	//----- nvinfo : EIATTR_UNUSED_LOAD_BYTE_OFFSET
	.align		4
        /*0064*/ 	.byte	0x04, 0x44
        /*0066*/ 	.short	(.L_49 - .L_48)


	//   ....[0]....
.L_48:
        /*0068*/ 	.word	0x00000320
        /*006c*/ 	.word	0x00000007


	//   ....[1]....
        /*0070*/ 	.word	0x00000430
        /*0074*/ 	.word	0x00000007


	//----- nvinfo : EIATTR_VRC_CTA_INIT_COUNT
	.align		4
.L_49:
        /*0078*/ 	.byte	0x02, 0x4a
	.zero		1
	.zero		1


	//----- nvinfo : EIATTR_EXIT_INSTR_OFFSETS
	.align		4
        /*007c*/ 	.byte	0x04, 0x1c
        /*007e*/ 	.short	(.L_51 - .L_50)


	//   ....[0]....
.L_50:
        /*0080*/ 	.word	0x00000070


	//   ....[1]....
        /*0084*/ 	.word	0x00000260


	//   ....[2]....
        /*0088*/ 	.word	0x00000b10


	//----- nvinfo : EIATTR_CRS_STACK_SIZE
	.align		4
.L_51:
        /*008c*/ 	.byte	0x04, 0x1e
        /*008e*/ 	.short	(.L_53 - .L_52)
.L_52:
        /*0090*/ 	.word	0x00000000


	//----- nvinfo : EIATTR_CBANK_PARAM_SIZE
	.align		4
.L_53:
        /*0094*/ 	.byte	0x03, 0x19
        /*0096*/ 	.short	0x001c


	//----- nvinfo : EIATTR_PARAM_CBANK
	.align		4
        /*0098*/ 	.byte	0x04, 0x0a
        /*009a*/ 	.short	(.L_55 - .L_54)
	.align		4
.L_54:
        /*009c*/ 	.word	index@(.nv.constant0._Z5KmeanP6uchar4S0_iii)
        /*00a0*/ 	.short	0x0380
        /*00a2*/ 	.short	0x001c


	//----- nvinfo : EIATTR_SW_WAR
	.align		4
.L_55:
        /*00a4*/ 	.byte	0x04, 0x36
        /*00a6*/ 	.short	(.L_57 - .L_56)
.L_56:
        /*00a8*/ 	.word	0x00000008
.L_57:


//--------------------- .nv.callgraph             --------------------------
	.section	.nv.callgraph,"",@"SHT_CUDA_CALLGRAPH"
	.align	4
	.sectionentsize	8
	.align		4
        /*0000*/ 	.word	0x00000000
	.align		4
        /*0004*/ 	.word	0xffffffff
	.align		4
        /*0008*/ 	.word	0x00000000
	.align		4
        /*000c*/ 	.word	0xfffffffe
	.align		4
        /*0010*/ 	.word	0x00000000
	.align		4
        /*0014*/ 	.word	0xfffffffd
	.align		4
        /*0018*/ 	.word	0x00000000
	.align		4
        /*001c*/ 	.word	0xfffffffc


//--------------------- .text._Z7reBuildP6uchar4S0_S0_iii --------------------------
	.section	.text._Z7reBuildP6uchar4S0_S0_iii,"ax",@progbits
	.align	128
        .global         _Z7reBuildP6uchar4S0_S0_iii
        .type           _Z7reBuildP6uchar4S0_S0_iii,@function
        .size           _Z7reBuildP6uchar4S0_S0_iii,(.L_x_24 - _Z7reBuildP6uchar4S0_S0_iii)
        .other          _Z7reBuildP6uchar4S0_S0_iii,@"STO_CUDA_ENTRY STV_DEFAULT"
_Z7reBuildP6uchar4S0_S0_iii:
.text._Z7reBuildP6uchar4S0_S0_iii:
[----:B------:R-:W-:Y:S01]  /*0000*/  LDC R1, c[0x0][0x37c] ;  /* 0x0000df00ff017b82 */ /* 0x000fe20000000800 */
[----:B------:R-:W-:Y:S05]  /*0010*/  EXIT ;  /* 0x000000000000794d */ /* 0x000fea0003800000 */
.L_x_0:
[----:B------:R-:W-:-:S00]  /*0020*/  BRA `(.L_x_0) ;  /* 0xfffffffc00fc7947 */ /* 0x000fc0000383ffff */
[----:B------:R-:W-:-:S00]  /*0030*/  NOP ;  /* 0x0000000000007918 */ /* 0x000fc00000000000 */
        /* <DEDUP_REMOVED lines=12> */
.L_x_24:


//--------------------- .text._Z5KmeanP6uchar4S0_iii --------------------------
	.section	.text._Z5KmeanP6uchar4S0_iii,"ax",@progbits
	.align	128
        .global         _Z5KmeanP6uchar4S0_iii
        .type           _Z5KmeanP6uchar4S0_iii,@function
        .size           _Z5KmeanP6uchar4S0_iii,(.L_x_23 - _Z5KmeanP6uchar4S0_iii)
        .other          _Z5KmeanP6uchar4S0_iii,@"STO_CUDA_ENTRY STV_DEFAULT"
_Z5KmeanP6uchar4S0_iii:
.text._Z5KmeanP6uchar4S0_iii:
[----:B------:R-:W-:Y:S01]  /*0000*/  LDC R1, c[0x0][0x37c] ;  /* 0x0000df00ff017b82 */ /* 0x000fe20000000800 */
[----:B------:R-:W0:Y:S01]  /*0010*/  S2R R34, SR_CTAID.Y ;  /* 0x0000000000227919 */ /* 0x000e220000002600 */
[----:B------:R-:W0:Y:S01]  /*0020*/  LDCU UR5, c[0x0][0x364] ;  /* 0x00006c80ff0577ac */ /* 0x000e220008000800 */
[----:B------:R-:W0:Y:S01]  /*0030*/  S2R R3, SR_TID.Y ;  /* 0x0000000000037919 */ /* 0x000e220000002200 */
[----:B------:R-:W1:Y:S01]  /*0040*/  LDCU UR4, c[0x0][0x394] ;  /* 0x00007280ff0477ac */ /* 0x000e620008000800 */
[----:B0-----:R-:W-:-:S05]  /*0050*/  IMAD R34, R34, UR5, R3 ;  /* 0x0000000522227c24 */ /* 0x001fca000f8e0203 */
[----:B-1----:R-:W-:-:S13]  /*0060*/  ISETP.GE.AND P0, PT, R34, UR4, PT ;  /* 0x0000000422007c0c */ /* 0x002fda000bf06270 */
[----:B------:R-:W-:Y:S05]  /*0070*/  @P0 EXIT ;  /* 0x000000000000094d */ /* 0x000fea0003800000 */
[----:B------:R-:W0:Y:S01]  /*0080*/  S2R R11, SR_CTAID.X ;  /* 0x00000000000b7919 */ /* 0x000e220000002500 */
[----:B------:R-:W1:Y:S01]  /*0090*/  LDCU UR7, c[0x0][0x398] ;  /* 0x00007300ff0777ac */ /* 0x000e620008000800 */
[----:B------:R-:W0:Y:S01]  /*00a0*/  S2R R0, SR_TID.X ;  /* 0x0000000000007919 */ /* 0x000e220000002100 */
[----:B------:R-:W2:Y:S01]  /*00b0*/  LDCU UR8, c[0x0][0x360] ;  /* 0x00006c00ff0877ac */ /* 0x000ea20008000800 */
[----:B------:R-:W2:Y:S01]  /*00c0*/  LDCU UR4, c[0x0][0x370] ;  /* 0x00006e00ff0477ac */ /* 0x000ea20008000800 */
[----:B------:R-:W3:Y:S01]  /*00d0*/  LDCU UR6, c[0x0][0x374] ;  /* 0x00006e80ff0677ac */ /* 0x000ee20008000800 */
[----:B------:R-:W4:Y:S01]  /*00e0*/  LDCU.64 UR10, c[0x0][0x358] ;  /* 0x00006b00ff0a77ac */ /* 0x000f220008000a00 */
[----:B-1----:R-:W-:Y:S02]  /*00f0*/  UISETP.GT.AND UP0, UPT, UR7, URZ, UPT ;  /* 0x000000ff0700728c */ /* 0x002fe4000bf04270 */
[----:B--2---:R-:W-:Y:S02]  /*0100*/  UIMAD UR4, UR8, UR4, URZ ;  /* 0x00000004080472a4 */ /* 0x004fe4000f8e02ff */
[----:B---3--:R-:W-:Y:S01]  /*0110*/  UIMAD UR5, UR5, UR6, URZ ;  /* 0x00000006050572a4 */ /* 0x008fe2000f8e02ff */
[----:B0-----:R-:W-:-:S04]  /*0120*/  IMAD R11, R11, UR8, R0 ;  /* 0x000000080b0b7c24 */ /* 0x001fc8000f8e0200 */
[----:B----4-:R-:W-:Y:S07]  /*0130*/  BRA.U UP0, `(.L_x_1) ;  /* 0x00000001004c7547 */ /* 0x010fee000b800000 */
.L_x_5:
[----:B------:R-:W0:Y:S01]  /*0140*/  LDC R0, c[0x0][0x390] ;  /* 0x0000e400ff007b82 */ /* 0x000e220000000800 */
[----:B------:R-:W-:Y:S01]  /*0150*/  BSSY.RECONVERGENT B0, `(.L_x_2) ;  /* 0x000000c000007945 */ /* 0x000fe20003800200 */
[----:B0-----:R-:W-:-:S13]  /*0160*/  ISETP.GE.AND P0, PT, R11, R0, PT ;  /* 0x000000000b00720c */ /* 0x001fda0003f06270 */
[----:B-1----:R-:W-:Y:S05]  /*0170*/  @P0 BRA `(.L_x_3) ;  /* 0x0000000000240947 */ /* 0x002fea0003800000 */
[----:B------:R-:W0:Y:S01]  /*0180*/  LDC.64 R4, c[0x0][0x380] ;  /* 0x0000e000ff047b82 */ /* 0x000e220000000a00 */
[----:B------:R-:W-:Y:S02]  /*0190*/  IMAD.MOV.U32 R6, RZ, RZ, 0xff ;  /* 0x000000ffff067424 */ /* 0x000fe400078e00ff */
[----:B------:R-:W-:-:S07]  /*01a0*/  IMAD.MOV.U32 R7, RZ, RZ, R11 ;  /* 0x000000ffff077224 */ /* 0x000fce00078e000b */
.L_x_4:
[----:B-1----:R-:W-:Y:S02]  /*01b0*/  IMAD R3, R34, R0, R7 ;  /* 0x0000000022037224 */ /* 0x002fe400078e0207 */
[----:B------:R-:W-:Y:S02]  /*01c0*/  VIADD R7, R7, UR4 ;  /* 0x0000000407077c36 */ /* 0x000fe40008000000 */
[----:B0-----:R-:W-:-:S03]  /*01d0*/  IMAD.WIDE R2, R3, 0x4, R4 ;  /* 0x0000000403027825 */ /* 0x001fc600078e0204 */
[----:B------:R-:W-:Y:S02]  /*01e0*/  ISETP.GE.AND P0, PT, R7, R0, PT ;  /* 0x000000000700720c */ /* 0x000fe40003f06270 */
[----:B------:R1:W-:Y:S11]  /*01f0*/  STG.E.U8 desc[UR10][R2.64+0x3], R6 ;  /* 0x0000030602007986 */ /* 0x0003f6000c10110a */
[----:B------:R-:W-:Y:S05]  /*0200*/  @!P0 BRA `(.L_x_4) ;  /* 0xfffffffc00e88947 */ /* 0x000fea000383ffff */
.L_x_3:
[----:B------:R-:W-:Y:S05]  /*0210*/  BSYNC.RECONVERGENT B0 ;  /* 0x0000000000007941 */ /* 0x000fea0003800200 */
.L_x_2:
[----:B------:R-:W0:Y:S01]  /*0220*/  LDCU UR6, c[0x0][0x394] ;  /* 0x00007280ff0677ac */ /* 0x000e220008000800 */
[----:B------:R-:W-:-:S05]  /*0230*/  VIADD R34, R34, UR5 ;  /* 0x0000000522227c36 */ /* 0x000fca0008000000 */
[----:B0-----:R-:W-:-:S13]  /*0240*/  ISETP.GE.AND P0, PT, R34, UR6, PT ;  /* 0x0000000622007c0c */ /* 0x001fda000bf06270 */
[----:B------:R-:W-:Y:S05]  /*0250*/  @!P0 BRA `(.L_x_5) ;  /* 0xfffffffc00b88947 */ /* 0x000fea000383ffff */
[----:B------:R-:W-:Y:S05]  /*0260*/  EXIT ;  /* 0x000000000000794d */ /* 0x000fea0003800000 */
.L_x_1:
[----:B------:R-:W-:-:S12]  /*0270*/  UIADD3 UR7, UPT, UPT, -UR7, URZ, URZ ;  /* 0x000000ff07077290 */ /* 0x000fd8000fffe1ff */
.L_x_15:
[----:B0-----:R-:W0:Y:S01]  /*0280*/  LDCU UR6, c[0x0][0x390] ;  /* 0x00007200ff0677ac */ /* 0x001e220008000800 */
[----:B------:R-:W-:Y:S01]  /*0290*/  BSSY.RECONVERGENT B0, `(.L_x_6) ;  /* 0x0000083000007945 */ /* 0x000fe20003800200 */
[----:B0-----:R-:W-:-:S13]  /*02a0*/  ISETP.GE.AND P0, PT, R11, UR6, PT ;  /* 0x000000060b007c0c */ /* 0x001fda000bf06270 */
[----:B------:R-:W-:Y:S05]  /*02b0*/  @P0 BRA `(.L_x_7) ;  /* 0x0000000800000947 */ /* 0x000fea0003800000 */
[----:B------:R-:W-:-:S07]  /*02c0*/  IMAD.MOV.U32 R9, RZ, RZ, R11 ;  /* 0x000000ffff097224 */ /* 0x000fce00078e000b */
.L_x_14:
[----:B0-----:R-:W0:Y:S01]  /*02d0*/  LDC.64 R12, c[0x0][0x380] ;  /* 0x0000e000ff0c7b82 */ /* 0x001e220000000a00 */
[----:B------:R-:W1:Y:S01]  /*02e0*/  LDCU UR6, c[0x0][0x390] ;  /* 0x00007200ff0677ac */ /* 0x000e620008000800 */
[----:B------:R-:W2:Y:S01]  /*02f0*/  LDCU.64 UR8, c[0x0][0x388] ;  /* 0x00007100ff0877ac */ /* 0x000ea20008000a00 */
[----:B-1----:R-:W-:-:S04]  /*0300*/  IMAD R3, R34, UR6, R9 ;  /* 0x0000000622037c24 */ /* 0x002fc8000f8e0209 */
[----:B0-----:R-:W-:-:S05]  /*0310*/  IMAD.WIDE R12, R3, 0x4, R12 ;  /* 0x00000004030c7825 */ /* 0x001fca00078e020c */
[----:B------:R-:W3:Y:S01]  /*0320*/  LDG.E R0, desc[UR10][R12.64] ;  /* 0x0000000a0c007981 */ /* 0x000ee2000c1e1900 */
[----:B------:R-:W-:Y:S02]  /*0330*/  VIADD R9, R9, UR4 ;  /* 0x0000000409097c36 */ /* 0x000fe40008000000 */
[----:B--2---:R-:W-:Y:S02]  /*0340*/  IMAD.U32 R10, RZ, RZ, UR8 ;  /* 0x00000008ff0a7e24 */ /* 0x004fe4000f8e00ff */
[----:B------:R-:W-:Y:S01]  /*0350*/  IMAD.U32 R7, RZ, RZ, UR9 ;  /* 0x00000009ff077e24 */ /* 0x000fe2000f8e00ff */
[----:B------:R-:W-:Y:S01]  /*0360*/  ISETP.GE.AND P0, PT, R9, UR6, PT ;  /* 0x0000000609007c0c */ /* 0x000fe2000bf06270 */
[----:B------:R-:W-:Y:S02]  /*0370*/  IMAD.MOV.U32 R8, RZ, RZ, -0x1 ;  /* 0xffffffffff087424 */ /* 0x000fe400078e00ff */
[----:B------:R-:W-:Y:S02]  /*0380*/  IMAD.MOV.U32 R6, RZ, RZ, 0x43dd5623 ;  /* 0x43dd5623ff067424 */ /* 0x000fe400078e00ff */
[----:B------:R-:W-:-:S02]  /*0390*/  IMAD.MOV.U32 R5, RZ, RZ, RZ ;  /* 0x000000ffff057224 */ /* 0x000fc400078e00ff */
[----:B------:R-:W-:Y:S01]  /*03a0*/  IMAD.U32 R4, RZ, RZ, UR7 ;  /* 0x00000007ff047e24 */ /* 0x000fe2000f8e00ff */
[C---:B---3--:R-:W-:Y:S02]  /*03b0*/  PRMT R3, R0.reuse, 0x7770, RZ ;  /* 0x0000777000037816 */ /* 0x048fe400000000ff */
[C---:B------:R-:W-:Y:S02]  /*03c0*/  PRMT R2, R0.reuse, 0x7771, RZ ;  /* 0x0000777100027816 */ /* 0x040fe400000000ff */
[----:B------:R-:W-:Y:S02]  /*03d0*/  PRMT R0, R0, 0x7772, RZ ;  /* 0x0000777200007816 */ /* 0x000fe400000000ff */
[----:B------:R-:W-:Y:S02]  /*03e0*/  I2FP.F32.U32 R3, R3 ;  /* 0x0000000300037245 */ /* 0x000fe40000201000 */
[----:B------:R-:W-:Y:S02]  /*03f0*/  I2FP.F32.U32 R2, R2 ;  /* 0x0000000200027245 */ /* 0x000fe40000201000 */
[----:B------:R-:W-:-:S07]  /*0400*/  I2FP.F32.U32 R0, R0 ;  /* 0x0000000000007245 */ /* 0x000fce0000201000 */
.L_x_13:
[----:B------:R-:W-:Y:S02]  /*0410*/  IMAD.MOV.U32 R16, RZ, RZ, R10 ;  /* 0x000000ffff107224 */ /* 0x000fe400078e000a */
[----:B------:R-:W-:-:S05]  /*0420*/  IMAD.MOV.U32 R17, RZ, RZ, R7 ;  /* 0x000000ffff117224 */ /* 0x000fca00078e0007 */
[----:B------:R-:W2:Y:S01]  /*0430*/  LDG.E R38, desc[UR10][R16.64] ;  /* 0x0000000a10267981 */ /* 0x000ea2000c1e1900 */
[----:B------:R-:W-:Y:S01]  /*0440*/  BSSY.RECONVERGENT B1, `(.L_x_8) ;  /* 0x000000b000017945 */ /* 0x000fe20003800200 */
[----:B------:R-:W-:Y:S02]  /*0450*/  MOV R36, 0x4f0 ;  /* 0x000004f000247802 */ /* 0x000fe40000000f00 */
[C---:B--2---:R-:W-:Y:S02]  /*0460*/  PRMT R14, R38.reuse, 0x7770, RZ ;  /* 0x00007770260e7816 */ /* 0x044fe400000000ff */
[C---:B------:R-:W-:Y:S02]  /*0470*/  PRMT R30, R38.reuse, 0x7771, RZ ;  /* 0x00007771261e7816 */ /* 0x040fe400000000ff */
[----:B------:R-:W-:Y:S02]  /*0480*/  I2FP.F32.U32 R14, R14 ;  /* 0x0000000e000e7245 */ /* 0x000fe40000201000 */
[----:B------:R-:W-:-:S03]  /*0490*/  PRMT R38, R38, 0x7772, RZ ;  /* 0x0000777226267816 */ /* 0x000fc600000000ff */
[----:B------:R-:W-:-:S04]  /*04a0*/  FADD R39, R3, -R14 ;  /* 0x8000000e03277221 */ /* 0x000fc80000000000 */
[----:B------:R-:W0:Y:S02]  /*04b0*/  F2F.F64.F32 R32, R39 ;  /* 0x0000002700207310 */ /* 0x000e240000201800 */
[----:B0-----:R-:W-:-:S10]  /*04c0*/  DADD R14, -RZ, |R32| ;  /* 0x00000000ff0e7229 */ /* 0x001fd40000000520 */
[----:B------:R-:W-:-:S07]  /*04d0*/  IMAD.MOV.U32 R37, RZ, RZ, R15 ;  /* 0x000000ffff257224 */ /* 0x000fce00078e000f */
[----:B------:R-:W-:Y:S05]  /*04e0*/  CALL.REL.NOINC `($_Z5KmeanP6uchar4S0_iii$__internal_accurate_pow) ;  /* 0x0000000800347944 */ /* 0x000fea0003c00000 */
[----:B------:R-:W-:Y:S05]  /*04f0*/  BSYNC.RECONVERGENT B1 ;  /* 0x0000000000017941 */ /* 0x000fea0003800200 */
.L_x_8:
[----:B------:R-:W-:Y:S01]  /*0500*/  LOP3.LUT R30, R30, 0xffff, RZ, 0xc0, !PT ;  /* 0x0000ffff1e1e7812 */ /* 0x000fe200078ec0ff */
[C---:B------:R-:W-:Y:S01]  /*0510*/  DADD R16, R32.reuse, 2 ;  /* 0x4000000020107429 */ /* 0x040fe20000000000 */
[C---:B------:R-:W-:Y:S01]  /*0520*/  FSETP.NEU.AND P3, PT, R39.reuse, RZ, PT ;  /* 0x000000ff2700720b */ /* 0x040fe20003f6d000 */
[----:B------:R-:W-:Y:S01]  /*0530*/  DSETP.NEU.AND P2, PT, |R32|, +INF , PT ;  /* 0x7ff000002000742a */ /* 0x000fe20003f4d200 */
[----:B------:R-:W-:Y:S01]  /*0540*/  I2FP.F32.U32 R35, R30 ;  /* 0x0000001e00237245 */ /* 0x000fe20000201000 */
[----:B------:R-:W-:Y:S01]  /*0550*/  BSSY.RECONVERGENT B1, `(.L_x_9) ;  /* 0x0000010000017945 */ /* 0x000fe20003800200 */
[----:B------:R-:W-:Y:S02]  /*0560*/  FSEL R32, R14, RZ, P3 ;  /* 0x000000ff0e207208 */ /* 0x000fe40001800000 */
[----:B------:R-:W-:Y:S01]  /*0570*/  FSEL R20, R20, RZ, P3 ;  /* 0x000000ff14147208 */ /* 0x000fe20001800000 */
[----:B------:R-:W-:Y:S01]  /*0580*/  FADD R35, R2, -R35 ;  /* 0x8000002302237221 */ /* 0x000fe20000000000 */
[----:B------:R-:W-:-:S02]  /*0590*/  FSETP.NEU.AND P3, PT, R39, 1, PT ;  /* 0x3f8000002700780b */ /* 0x000fc40003f6d000 */
[----:B------:R-:W-:Y:S01]  /*05a0*/  LOP3.LUT R16, R17, 0x7ff00000, RZ, 0xc0, !PT ;  /* 0x7ff0000011107812 */ /* 0x000fe200078ec0ff */
[----:B------:R-:W0:Y:S03]  /*05b0*/  F2F.F64.F32 R30, R35 ;  /* 0x00000023001e7310 */ /* 0x000e260000201800 */
[----:B------:R-:W-:-:S04]  /*05c0*/  ISETP.NE.AND P1, PT, R16, 0x7ff00000, PT ;  /* 0x7ff000001000780c */ /* 0x000fc80003f25270 */
[----:B------:R-:W-:Y:S02]  /*05d0*/  @!P2 FSEL R32, R32, RZ, P1 ;  /* 0x000000ff2020a208 */ /* 0x000fe40000800000 */
[----:B------:R-:W-:Y:S02]  /*05e0*/  @!P2 FSEL R20, R20, +QNAN , P1 ;  /* 0x7ff000001414a808 */ /* 0x000fe40000800000 */
[----:B------:R-:W-:Y:S02]  /*05f0*/  FSEL R32, R32, RZ, P3 ;  /* 0x000000ff20207208 */ /* 0x000fe40001800000 */
[----:B------:R-:W-:Y:S01]  /*0600*/  FSEL R33, R20, 1.875, P3 ;  /* 0x3ff0000014217808 */ /* 0x000fe20001800000 */
[----:B0-----:R-:W-:-:S10]  /*0610*/  DADD R36, -RZ, |R30| ;  /* 0x00000000ff247229 */ /* 0x001fd4000000051e */
[----:B------:R-:W-:Y:S01]  /*0620*/  IMAD.MOV.U32 R14, RZ, RZ, R36 ;  /* 0x000000ffff0e7224 */ /* 0x000fe200078e0024 */
[----:B------:R-:W-:-:S07]  /*0630*/  MOV R36, 0x650 ;  /* 0x0000065000247802 */ /* 0x000fce0000000f00 */
[----:B------:R-:W-:Y:S05]  /*0640*/  CALL.REL.NOINC `($_Z5KmeanP6uchar4S0_iii$__internal_accurate_pow) ;  /* 0x0000000400dc7944 */ /* 0x000fea0003c00000 */
[----:B------:R-:W-:Y:S05]  /*0650*/  BSYNC.RECONVERGENT B1 ;  /* 0x0000000000017941 */ /* 0x000fea0003800200 */
.L_x_9:
        /* <DEDUP_REMOVED lines=17> */
[----:B0-----:R-:W-:-:S05]  /*0770*/  DADD R36, -RZ, |R30| ;  /* 0x00000000ff247229 */ /* 0x001fca000000051e */
[----:B------:R-:W-:-:S05]  /*0780*/  DADD R32, R32, R14 ;  /* 0x0000000020207229 */ /* 0x000fca000000000e */
[----:B------:R-:W-:Y:S01]  /*0790*/  IMAD.MOV.U32 R14, RZ, RZ, R36 ;  /* 0x000000ffff0e7224 */ /* 0x000fe200078e0024 */
[----:B------:R-:W-:-:S07]  /*07a0*/  MOV R36, 0x7c0 ;  /* 0x000007c000247802 */ /* 0x000fce0000000f00 */
[----:B------:R-:W-:Y:S05]  /*07b0*/  CALL.REL.NOINC `($_Z5KmeanP6uchar4S0_iii$__internal_accurate_pow) ;  /* 0x0000000400807944 */ /* 0x000fea0003c00000 */
[----:B------:R-:W-:Y:S05]  /*07c0*/  BSYNC.RECONVERGENT B1 ;  /* 0x0000000000017941 */ /* 0x000fea0003800200 */
.L_x_10:
[C---:B------:R-:W-:Y:S01]  /*07d0*/  DADD R16, R30.reuse, 2 ;  /* 0x400000001e107429 */ /* 0x040fe20000000000 */
[----:B------:R-:W-:Y:S01]  /*07e0*/  FSETP.NEU.AND P3, PT, R38, RZ, PT ;  /* 0x000000ff2600720b */ /* 0x000fe20003f6d000 */
[----:B------:R-:W-:Y:S01]  /*07f0*/  DSETP.NEU.AND P2, PT, |R30|, +INF , PT ;  /* 0x7ff000001e00742a */ /* 0x000fe20003f4d200 */
[----:B------:R-:W-:Y:S01]  /*0800*/  IMAD.MOV.U32 R18, RZ, RZ, 0x0 ;  /* 0x00000000ff127424 */ /* 0x000fe200078e00ff */
[----:B------:R-:W-:Y:S01]  /*0810*/  BSSY.RECONVERGENT B1, `(.L_x_11) ;  /* 0x000001e000017945 */ /* 0x000fe20003800200 */
[----:B------:R-:W-:Y:S01]  /*0820*/  FSEL R14, R14, RZ, P3 ;  /* 0x000000ff0e0e7208 */ /* 0x000fe20001800000 */
[----:B------:R-:W-:Y:S01]  /*0830*/  IMAD.MOV.U32 R19, RZ, RZ, 0x3fd80000 ;  /* 0x3fd80000ff137424 */ /* 0x000fe200078e00ff */
[----:B------:R-:W-:Y:S02]  /*0840*/  FSEL R20, R20, RZ, P3 ;  /* 0x000000ff14147208 */ /* 0x000fe40001800000 */
[----:B------:R-:W-:Y:S02]  /*0850*/  FSETP.NEU.AND P3, PT, R38, 1, PT ;  /* 0x3f8000002600780b */ /* 0x000fe40003f6d000 */
[----:B------:R-:W-:-:S04]  /*0860*/  LOP3.LUT R16, R17, 0x7ff00000, RZ, 0xc0, !PT ;  /* 0x7ff0000011107812 */ /* 0x000fc800078ec0ff */
[----:B------:R-:W-:-:S04]  /*0870*/  ISETP.NE.AND P1, PT, R16, 0x7ff00000, PT ;  /* 0x7ff000001000780c */ /* 0x000fc80003f25270 */
[----:B------:R-:W-:Y:S02]  /*0880*/  @!P2 FSEL R14, R14, RZ, P1 ;  /* 0x000000ff0e0ea208 */ /* 0x000fe40000800000 */
[----:B------:R-:W-:Y:S02]  /*0890*/  @!P2 FSEL R20, R20, +QNAN , P1 ;  /* 0x7ff000001414a808 */ /* 0x000fe40000800000 */
[----:B------:R-:W-:Y:S02]  /*08a0*/  FSEL R14, R14, RZ, P3 ;  /* 0x000000ff0e0e7208 */ /* 0x000fe40001800000 */
[----:B------:R-:W-:-:S06]  /*08b0*/  FSEL R15, R20, 1.875, P3 ;  /* 0x3ff00000140f7808 */ /* 0x000fcc0001800000 */
[----:B------:R-:W-:-:S06]  /*08c0*/  DADD R32, R32, R14 ;  /* 0x0000000020207229 */ /* 0x000fcc000000000e */
[----:B------:R-:W0:Y:S04]  /*08d0*/  MUFU.RSQ64H R15, R33 ;  /* 0x00000021000f7308 */ /* 0x000e280000001c00 */
[----:B------:R-:W-:-:S05]  /*08e0*/  VIADD R14, R33, 0xfcb00000 ;  /* 0xfcb00000210e7836 */ /* 0x000fca0000000000 */
[----:B------:R-:W-:Y:S01]  /*08f0*/  ISETP.GE.U32.AND P1, PT, R14, 0x7ca00000, PT ;  /* 0x7ca000000e00780c */ /* 0x000fe20003f26070 */
[----:B0-----:R-:W-:-:S08]  /*0900*/  DMUL R16, R14, R14 ;  /* 0x0000000e0e107228 */ /* 0x001fd00000000000 */
[----:B------:R-:W-:-:S08]  /*0910*/  DFMA R16, R32, -R16, 1 ;  /* 0x3ff000002010742b */ /* 0x000fd00000000810 */
[----:B------:R-:W-:Y:S02]  /*0920*/  DFMA R18, R16, R18, 0.5 ;  /* 0x3fe000001012742b */ /* 0x000fe40000000012 */
[----:B------:R-:W-:-:S08]  /*0930*/  DMUL R16, R14, R16 ;  /* 0x000000100e107228 */ /* 0x000fd00000000000 */
[----:B------:R-:W-:-:S08]  /*0940*/  DFMA R24, R18, R16, R14 ;  /* 0x000000101218722b */ /* 0x000fd0000000000e */
[----:B------:R-:W-:Y:S02]  /*0950*/  DMUL R18, R32, R24 ;  /* 0x0000001820127228 */ /* 0x000fe40000000000 */
[----:B------:R-:W-:Y:S02]  /*0960*/  VIADD R23, R25, 0xfff00000 ;  /* 0xfff0000019177836 */ /* 0x000fe40000000000 */
[----:B------:R-:W-:-:S04]  /*0970*/  IMAD.MOV.U32 R22, RZ, RZ, R24 ;  /* 0x000000ffff167224 */ /* 0x000fc800078e0018 */
[----:B------:R-:W-:-:S08]  /*0980*/  DFMA R20, R18, -R18, R32 ;  /* 0x800000121214722b */ /* 0x000fd00000000020 */
[----:B------:R-:W-:Y:S01]  /*0990*/  DFMA R16, R20, R22, R18 ;  /* 0x000000161410722b */ /* 0x000fe20000000012 */
[----:B------:R-:W-:Y:S10]  /*09a0*/  @!P1 BRA `(.L_x_12) ;  /* 0x0000000000109947 */ /* 0x000ff40003800000 */
[----:B------:R-:W-:-:S07]  /*09b0*/  MOV R16, 0x9d0 ;  /* 0x000009d000107802 */ /* 0x000fce0000000f00 */
[----:B------:R-:W-:Y:S05]  /*09c0*/  CALL.REL.NOINC `($__internal_0_$__cuda_sm20_dsqrt_rn_f64_mediumpath_v1) ;  /* 0x0000000000547944 */ /* 0x000fea0003c00000 */
[----:B------:R-:W-:Y:S02]  /*09d0*/  IMAD.MOV.U32 R16, RZ, RZ, R18 ;  /* 0x000000ffff107224 */ /* 0x000fe400078e0012 */
[----:B------:R-:W-:-:S07]  /*09e0*/  IMAD.MOV.U32 R17, RZ, RZ, R19 ;  /* 0x000000ffff117224 */ /* 0x000fce00078e0013 */
.L_x_12:
[----:B------:R-:W-:Y:S05]  /*09f0*/  BSYNC.RECONVERGENT B1 ;  /* 0x0000000000017941 */ /* 0x000fea0003800200 */
.L_x_11:
[----:B------:R-:W0:Y:S01]  /*0a00*/  F2F.F32.F64 R17, R16 ;  /* 0x0000001000117310 */ /* 0x000e220000301000 */
[----:B------:R-:W-:Y:S01]  /*0a10*/  VIADD R4, R4, 0x1 ;  /* 0x0000000104047836 */ /* 0x000fe20000000000 */
[----:B------:R-:W-:-:S04]  /*0a20*/  IADD3 R10, P3, PT, R10, 0x4, RZ ;  /* 0x000000040a0a7810 */ /* 0x000fc80007f7e0ff */
[----:B------:R-:W-:Y:S01]  /*0a30*/  ISETP.NE.AND P2, PT, R4, RZ, PT ;  /* 0x000000ff0400720c */ /* 0x000fe20003f45270 */
[----:B------:R-:W-:Y:S01]  /*0a40*/  IMAD.X R7, RZ, RZ, R7, P3 ;  /* 0x000000ffff077224 */ /* 0x000fe200018e0607 */
[----:B0-----:R-:W-:-:S04]  /*0a50*/  FSETP.GT.AND P1, PT, R6, R17, PT ;  /* 0x000000110600720b */ /* 0x001fc80003f24000 */
[C---:B------:R-:W-:Y:S01]  /*0a60*/  SEL R8, R5.reuse, R8, P1 ;  /* 0x0000000805087207 */ /* 0x040fe20000800000 */
[----:B------:R-:W-:Y:S01]  /*0a70*/  VIADD R5, R5, 0x1 ;  /* 0x0000000105057836 */ /* 0x000fe20000000000 */
[----:B------:R-:W-:-:S05]  /*0a80*/  FSEL R6, R17, R6, P1 ;  /* 0x0000000611067208 */ /* 0x000fca0000800000 */
[----:B------:R-:W-:Y:S05]  /*0a90*/  @P2 BRA `(.L_x_13) ;  /* 0xfffffff8005c2947 */ /* 0x000fea000383ffff */
[----:B------:R0:W-:Y:S01]  /*0aa0*/  STG.E.U8 desc[UR10][R12.64+0x3], R8 ;  /* 0x000003080c007986 */ /* 0x0001e2000c10110a */
[----:B------:R-:W-:Y:S05]  /*0ab0*/  @!P0 BRA `(.L_x_14) ;  /* 0xfffffff800048947 */ /* 0x000fea000383ffff */
.L_x_7:
[----:B------:R-:W-:Y:S05]  /*0ac0*/  BSYNC.RECONVERGENT B0 ;  /* 0x0000000000007941 */ /* 0x000fea0003800200 */
.L_x_6:
[----:B------:R-:W1:Y:S01]  /*0ad0*/  LDCU UR6, c[0x0][0x394] ;  /* 0x00007280ff0677ac */ /* 0x000e620008000800 */
[----:B------:R-:W-:-:S05]  /*0ae0*/  VIADD R34, R34, UR5 ;  /* 0x0000000522227c36 */ /* 0x000fca0008000000 */
[----:B-1----:R-:W-:-:S13]  /*0af0*/  ISETP.GE.AND P0, PT, R34, UR6, PT ;  /* 0x0000000622007c0c */ /* 0x002fda000bf06270 */
[----:B------:R-:W-:Y:S05]  /*0b00*/  @!P0 BRA `(.L_x_15) ;  /* 0xfffffff400dc8947 */ /* 0x000fea000383ffff */
[----:B------:R-:W-:Y:S05]  /*0b10*/  EXIT ;  /* 0x000000000000794d */ /* 0x000fea0003800000 */
        .weak           $__internal_0_$__cuda_sm20_dsqrt_rn_f64_mediumpath_v1
        .type           $__internal_0_$__cuda_sm20_dsqrt_rn_f64_mediumpath_v1,@function
        .size           $__internal_0_$__cuda_sm20_dsqrt_rn_f64_mediumpath_v1,($_Z5KmeanP6uchar4S0_iii$__internal_accurate_pow - $__internal_0_$__cuda_sm20_dsqrt_rn_f64_mediumpath_v1)
$__internal_0_$__cuda_sm20_dsqrt_rn_f64_mediumpath_v1:
[----:B------:R-:W-:Y:S01]  /*0b20*/  ISETP.GE.U32.AND P1, PT, R14, -0x3400000, PT ;  /* 0xfcc000000e00780c */ /* 0x000fe20003f26070 */
[----:B------:R-:W-:Y:S01]  /*0b30*/  BSSY.RECONVERGENT B2, `(.L_x_16) ;  /* 0x0000026000027945 */ /* 0x000fe20003800200 */
[----:B------:R-:W-:Y:S02]  /*0b40*/  IMAD.MOV.U32 R22, RZ, RZ, R24 ;  /* 0x000000ffff167224 */ /* 0x000fe400078e0018 */
[----:B------:R-:W-:Y:S02]  /*0b50*/  IMAD.MOV.U32 R14, RZ, RZ, R32 ;  /* 0x000000ffff0e7224 */ /* 0x000fe400078e0020 */
[----:B------:R-:W-:-:S07]  /*0b60*/  IMAD.MOV.U32 R15, RZ, RZ, R33 ;  /* 0x000000ffff0f7224 */ /* 0x000fce00078e0021 */
[----:B------:R-:W-:Y:S05]  /*0b70*/  @!P1 BRA `(.L_x_17) ;  /* 0x0000000000209947 */ /* 0x000fea0003800000 */
[----:B------:R-:W-:-:S10]  /*0b80*/  DFMA.RM R18, R20, R22, R18 ;  /* 0x000000161412722b */ /* 0x000fd40000004012 */
[----:B------:R-:W-:-:S05]  /*0b90*/  IADD3 R20, P1, PT, R18, 0x1, RZ ;  /* 0x0000000112147810 */ /* 0x000fca0007f3e0ff */
[----:B------:R-:W-:-:S06]  /*0ba0*/  IMAD.X R21, RZ, RZ, R19, P1 ;  /* 0x000000ffff157224 */ /* 0x000fcc00008e0613 */
[----:B------:R-:W-:-:S08]  /*0bb0*/  DFMA.RP R14, -R18, R20, R14 ;  /* 0x00000014120e722b */ /* 0x000fd0000000810e */
[----:B------:R-:W-:-:S06]  /*0bc0*/  DSETP.GT.AND P1, PT, R14, RZ, PT ;  /* 0x000000ff0e00722a */ /* 0x000fcc0003f24000 */
[----:B------:R-:W-:Y:S02]  /*0bd0*/  FSEL R18, R20, R18, P1 ;  /* 0x0000001214127208 */ /* 0x000fe40000800000 */
[----:B------:R-:W-:Y:S01]  /*0be0*/  FSEL R19, R21, R19, P1 ;  /* 0x0000001315137208 */ /* 0x000fe20000800000 */
[----:B------:R-:W-:Y:S06]  /*0bf0*/  BRA `(.L_x_18) ;  /* 0x0000000000647947 */ /* 0x000fec0003800000 */
.L_x_17:
[----:B------:R-:W-:-:S14]  /*0c00*/  DSETP.NE.AND P1, PT, R14, RZ, PT ;  /* 0x000000ff0e00722a */ /* 0x000fdc0003f25000 */
[----:B------:R-:W-:Y:S05]  /*0c10*/  @!P1 BRA `(.L_x_19) ;  /* 0x0000000000589947 */ /* 0x000fea0003800000 */
[----:B------:R-:W-:-:S13]  /*0c20*/  ISETP.GE.AND P1, PT, R15, RZ, PT ;  /* 0x000000ff0f00720c */ /* 0x000fda0003f26270 */
[----:B------:R-:W-:Y:S02]  /*0c30*/  @!P1 IMAD.MOV.U32 R18, RZ, RZ, 0x0 ;  /* 0x00000000ff129424 */ /* 0x000fe400078e00ff */
[----:B------:R-:W-:Y:S01]  /*0c40*/  @!P1 IMAD.MOV.U32 R19, RZ, RZ, -0x80000 ;  /* 0xfff80000ff139424 */ /* 0x000fe200078e00ff */
[----:B------:R-:W-:Y:S06]  /*0c50*/  @!P1 BRA `(.L_x_18) ;  /* 0x00000000004c9947 */ /* 0x000fec0003800000 */
[----:B------:R-:W-:-:S13]  /*0c60*/  ISETP.GT.AND P1, PT, R15, 0x7fefffff, PT ;  /* 0x7fefffff0f00780c */ /* 0x000fda0003f24270 */
[----:B------:R-:W-:Y:S05]  /*0c70*/  @P1 BRA `(.L_x_19) ;  /* 0x0000000000401947 */ /* 0x000fea0003800000 */
[----:B------:R-:W-:Y:S01]  /*0c80*/  DMUL R14, R14, 8.11296384146066816958e+31 ;  /* 0x469000000e0e7828 */ /* 0x000fe20000000000 */
[----:B------:R-:W-:Y:S02]  /*0c90*/  IMAD.MOV.U32 R18, RZ, RZ, RZ ;  /* 0x000000ffff127224 */ /* 0x000fe400078e00ff */
[----:B------:R-:W-:Y:S02]  /*0ca0*/  IMAD.MOV.U32 R22, RZ, RZ, 0x0 ;  /* 0x00000000ff167424 */ /* 0x000fe400078e00ff */
[----:B------:R-:W-:Y:S01]  /*0cb0*/  IMAD.MOV.U32 R23, RZ, RZ, 0x3fd80000 ;  /* 0x3fd80000ff177424 */ /* 0x000fe200078e00ff */
[----:B------:R-:W0:Y:S02]  /*0cc0*/  MUFU.RSQ64H R19, R15 ;  /* 0x0000000f00137308 */ /* 0x000e240000001c00 */
[----:B0-----:R-:W-:-:S08]  /*0cd0*/  DMUL R20, R18, R18 ;  /* 0x0000001212147228 */ /* 0x001fd00000000000 */
[----:B------:R-:W-:-:S08]  /*0ce0*/  DFMA R20, R14, -R20, 1 ;  /* 0x3ff000000e14742b */ /* 0x000fd00000000814 */
[----:B------:R-:W-:Y:S02]  /*0cf0*/  DFMA R22, R20, R22, 0.5 ;  /* 0x3fe000001416742b */ /* 0x000fe40000000016 */
[----:B------:R-:W-:-:S08]  /*0d00*/  DMUL R20, R18, R20 ;  /* 0x0000001412147228 */ /* 0x000fd00000000000 */
[----:B------:R-:W-:-:S08]  /*0d10*/  DFMA R20, R22, R20, R18 ;  /* 0x000000141614722b */ /* 0x000fd00000000012 */
[----:B------:R-:W-:Y:S02]  /*0d20*/  DMUL R18, R14, R20 ;  /* 0x000000140e127228 */ /* 0x000fe40000000000 */
[----:B------:R-:W-:-:S06]  /*0d30*/  VIADD R21, R21, 0xfff00000 ;  /* 0xfff0000015157836 */ /* 0x000fcc0000000000 */
[----:B------:R-:W-:-:S08]  /*0d40*/  DFMA R22, R18, -R18, R14 ;  /* 0x800000121216722b */ /* 0x000fd0000000000e */
[----:B------:R-:W-:-:S10]  /*0d50*/  DFMA R18, R20, R22, R18 ;  /* 0x000000161412722b */ /* 0x000fd40000000012 */
[----:B------:R-:W-:Y:S01]  /*0d60*/  VIADD R19, R19, 0xfcb00000 ;  /* 0xfcb0000013137836 */ /* 0x000fe20000000000 */
[----:B------:R-:W-:Y:S06]  /*0d70*/  BRA `(.L_x_18) ;  /* 0x0000000000047947 */ /* 0x000fec0003800000 */
.L_x_19:
[----:B------:R-:W-:-:S11]  /*0d80*/  DADD R18, R14, R14 ;  /* 0x000000000e127229 */ /* 0x000fd6000000000e */
.L_x_18:
[----:B------:R-:W-:Y:S05]  /*0d90*/  BSYNC.RECONVERGENT B2 ;  /* 0x0000000000027941 */ /* 0x000fea0003800200 */
.L_x_16:
[----:B------:R-:W-:-:S04]  /*0da0*/  IMAD.MOV.U32 R17, RZ, RZ, 0x0 ;  /* 0x00000000ff117424 */ /* 0x000fc800078e00ff */
[----:B------:R-:W-:Y:S05]  /*0db0*/  RET.REL.NODEC R16 `(_Z5KmeanP6uchar4S0_iii) ;  /* 0xfffffff010907950 */ /* 0x000fea0003c3ffff */
        .type           $_Z5KmeanP6uchar4S0_iii$__internal_accurate_pow,@function
        .size           $_Z5KmeanP6uchar4S0_iii$__internal_accurate_pow,(.L_x_23 - $_Z5KmeanP6uchar4S0_iii$__internal_accurate_pow)
$_Z5KmeanP6uchar4S0_iii$__internal_accurate_pow:
[----:B------:R-:W-:Y:S01]  /*0dc0*/  ISETP.GT.U32.AND P1, PT, R37, 0xfffff, PT ;  /* 0x000fffff2500780c */ /* 0x000fe20003f24070 */
[--C-:B------:R-:W-:Y:S01]  /*0dd0*/  IMAD.MOV.U32 R15, RZ, RZ, R37.reuse ;  /* 0x000000ffff0f7224 */ /* 0x100fe200078e0025 */
[----:B------:R-:W-:Y:S01]  /*0de0*/  UMOV UR8, 0x7d2cafe2 ;  /* 0x7d2cafe200087882 */ /* 0x000fe20000000000 */
[----:B------:R-:W-:Y:S01]  /*0df0*/  UMOV UR9, 0x3eb0f5ff ;  /* 0x3eb0f5ff00097882 */ /* 0x000fe20000000000 */
[----:B------:R-:W-:Y:S01]  /*0e00*/  SHF.R.U32.HI R37, RZ, 0x14, R37 ;  /* 0x00000014ff257819 */ /* 0x000fe20000011625 */
[----:B------:R-:W-:Y:S01]  /*0e10*/  UMOV UR12, 0x3b39803f ;  /* 0x3b39803f000c7882 */ /* 0x000fe20000000000 */
[----:B------:R-:W-:-:S07]  /*0e20*/  UMOV UR13, 0x3c7abc9e ;  /* 0x3c7abc9e000d7882 */ /* 0x000fce0000000000 */
[----:B------:R-:W-:-:S10]  /*0e30*/  @!P1 DMUL R24, R14, 1.80143985094819840000e+16 ;  /* 0x435000000e189828 */ /* 0x000fd40000000000 */
[----:B------:R-:W-:Y:S01]  /*0e40*/  @!P1 IMAD.MOV.U32 R15, RZ, RZ, R25 ;  /* 0x000000ffff0f9224 */ /* 0x000fe200078e0019 */
[----:B------:R-:W-:Y:S01]  /*0e50*/  @!P1 LEA.HI R37, R25, 0xffffffca, RZ, 0xc ;  /* 0xffffffca19259811 */ /* 0x000fe200078f60ff */
[----:B------:R-:W-:-:S03]  /*0e60*/  @!P1 IMAD.MOV.U32 R14, RZ, RZ, R24 ;  /* 0x000000ffff0e9224 */ /* 0x000fc600078e0018 */
[----:B------:R-:W-:Y:S01]  /*0e70*/  LOP3.LUT R15, R15, 0x800fffff, RZ, 0xc0, !PT ;  /* 0x800fffff0f0f7812 */ /* 0x000fe200078ec0ff */
[----:B------:R-:W-:Y:S02]  /*0e80*/  IMAD.MOV.U32 R20, RZ, RZ, R14 ;  /* 0x000000ffff147224 */ /* 0x000fe400078e000e */
[----:B------:R-:W-:Y:S01]  /*0e90*/  IMAD.MOV.U32 R14, RZ, RZ, RZ ;  /* 0x000000ffff0e7224 */ /* 0x000fe200078e00ff */
[----:B------:R-:W-:-:S04]  /*0ea0*/  LOP3.LUT R21, R15, 0x3ff00000, RZ, 0xfc, !PT ;  /* 0x3ff000000f157812 */ /* 0x000fc800078efcff */
[----:B------:R-:W-:-:S13]  /*0eb0*/  ISETP.GE.U32.AND P2, PT, R21, 0x3ff6a09f, PT ;  /* 0x3ff6a09f1500780c */ /* 0x000fda0003f46070 */
[----:B------:R-:W-:-:S04]  /*0ec0*/  @P2 VIADD R15, R21, 0xfff00000 ;  /* 0xfff00000150f2836 */ /* 0x000fc80000000000 */
[----:B------:R-:W-:-:S06]  /*0ed0*/  @P2 IMAD.MOV.U32 R21, RZ, RZ, R15 ;  /* 0x000000ffff152224 */ /* 0x000fcc00078e000f */
[C---:B------:R-:W-:Y:S02]  /*0ee0*/  DADD R22, R20.reuse, 1 ;  /* 0x3ff0000014167429 */ /* 0x040fe40000000000 */
[----:B------:R-:W-:-:S04]  /*0ef0*/  DADD R20, R20, -1 ;  /* 0xbff0000014147429 */ /* 0x000fc80000000000 */
[----:B------:R-:W0:Y:S02]  /*0f00*/  MUFU.RCP64H R15, R23 ;  /* 0x00000017000f7308 */ /* 0x000e240000001800 */
[----:B0-----:R-:W-:-:S08]  /*0f10*/  DFMA R18, -R22, R14, 1 ;  /* 0x3ff000001612742b */ /* 0x001fd0000000010e */
[----:B------:R-:W-:-:S08]  /*0f20*/  DFMA R18, R18, R18, R18 ;  /* 0x000000121212722b */ /* 0x000fd00000000012 */
[----:B------:R-:W-:-:S08]  /*0f30*/  DFMA R18, R14, R18, R14 ;  /* 0x000000120e12722b */ /* 0x000fd0000000000e */
[----:B------:R-:W-:-:S08]  /*0f40*/  DMUL R14, R20, R18 ;  /* 0x00000012140e7228 */ /* 0x000fd00000000000 */
[----:B------:R-:W-:-:S08]  /*0f50*/  DFMA R14, R20, R18, R14 ;  /* 0x00000012140e722b */ /* 0x000fd0000000000e */
[----:B------:R-:W-:Y:S02]  /*0f60*/  DADD R16, R20, -R14 ;  /* 0x0000000014107229 */ /* 0x000fe4000000080e */
[----:B------:R-:W-:-:S06]  /*0f70*/  DMUL R22, R14, R14 ;  /* 0x0000000e0e167228 */ /* 0x000fcc0000000000 */
[----:B------:R-:W-:-:S08]  /*0f80*/  DADD R16, R16, R16 ;  /* 0x0000000010107229 */ /* 0x000fd00000000010 */
[----:B------:R-:W-:Y:S01]  /*0f90*/  DFMA R16, R20, -R14, R16 ;  /* 0x8000000e1410722b */ /* 0x000fe20000000010 */
[----:B------:R-:W-:Y:S02]  /*0fa0*/  IMAD.MOV.U32 R20, RZ, RZ, 0x41ad3b5a ;  /* 0x41ad3b5aff147424 */ /* 0x000fe400078e00ff */
[----:B------:R-:W-:-:S05]  /*0fb0*/  IMAD.MOV.U32 R21, RZ, RZ, 0x3ed0f5d2 ;  /* 0x3ed0f5d2ff157424 */ /* 0x000fca00078e00ff */
[----:B------:R-:W-:Y:S02]  /*0fc0*/  DMUL R16, R18, R16 ;  /* 0x0000001012107228 */ /* 0x000fe40000000000 */
[----:B------:R-:W-:Y:S01]  /*0fd0*/  DFMA R20, R22, UR8, R20 ;  /* 0x0000000816147c2b */ /* 0x000fe20008000014 */
[----:B------:R-:W-:Y:S01]  /*0fe0*/  UMOV UR8, 0x75488a3f ;  /* 0x75488a3f00087882 */ /* 0x000fe20000000000 */
[----:B------:R-:W-:-:S06]  /*0ff0*/  UMOV UR9, 0x3ef3b20a ;  /* 0x3ef3b20a00097882 */ /* 0x000fcc0000000000 */
[----:B------:R-:W-:Y:S01]  /*1000*/  DFMA R20, R22, R20, UR8 ;  /* 0x0000000816147e2b */ /* 0x000fe20008000014 */
        /* <DEDUP_REMOVED lines=14> */
[----:B------:R-:W-:-:S08]  /*10f0*/  DFMA R18, R22, R20, UR8 ;  /* 0x0000000816127e2b */ /* 0x000fd00008000014 */
[----:B------:R-:W-:Y:S01]  /*1100*/  DADD R24, -R18, UR8 ;  /* 0x0000000812187e29 */ /* 0x000fe20008000100 */
[----:B------:R-:W-:Y:S01]  /*1110*/  UMOV UR8, 0xb9e7b0 ;  /* 0x00b9e7b000087882 */ /* 0x000fe20000000000 */
[----:B------:R-:W-:-:S06]  /*1120*/  UMOV UR9, 0x3c46a4cb ;  /* 0x3c46a4cb00097882 */ /* 0x000fcc0000000000 */
[----:B------:R-:W-:Y:S02]  /*1130*/  DFMA R20, R22, R20, R24 ;  /* 0x000000141614722b */ /* 0x000fe40000000018 */
[----:B------:R-:W-:Y:S01]  /*1140*/  DMUL R22, R14, R14 ;  /* 0x0000000e0e167228 */ /* 0x000fe20000000000 */
[----:B------:R-:W-:Y:S02]  /*1150*/  VIADD R25, R17, 0x100000 ;  /* 0x0010000011197836 */ /* 0x000fe40000000000 */
[----:B------:R-:W-:-:S03]  /*1160*/  IMAD.MOV.U32 R24, RZ, RZ, R16 ;  /* 0x000000ffff187224 */ /* 0x000fc600078e0010 */
[----:B------:R-:W-:Y:S01]  /*1170*/  DADD R20, R20, -UR8 ;  /* 0x8000000814147e29 */ /* 0x000fe20008000000 */
[----:B------:R-:W-:Y:S01]  /*1180*/  UMOV UR8, 0x80000000 ;  /* 0x8000000000087882 */ /* 0x000fe20000000000 */
[----:B------:R-:W-:Y:S01]  /*1190*/  DFMA R26, R14, R14, -R22 ;  /* 0x0000000e0e1a722b */ /* 0x000fe20000000816 */
[----:B------:R-:W-:-:S07]  /*11a0*/  UMOV UR9, 0x43300000 ;  /* 0x4330000000097882 */ /* 0x000fce0000000000 */
[C---:B------:R-:W-:Y:S02]  /*11b0*/  DFMA R24, R14.reuse, R24, R26 ;  /* 0x000000180e18722b */ /* 0x040fe4000000001a */
[----:B------:R-:W-:-:S08]  /*11c0*/  DMUL R26, R14, R22 ;  /* 0x000000160e1a7228 */ /* 0x000fd00000000000 */
[----:B------:R-:W-:-:S08]  /*11d0*/  DFMA R28, R14, R22, -R26 ;  /* 0x000000160e1c722b */ /* 0x000fd0000000081a */
[----:B------:R-:W-:Y:S02]  /*11e0*/  DFMA R28, R16, R22, R28 ;  /* 0x00000016101c722b */ /* 0x000fe4000000001c */
[----:B------:R-:W-:-:S06]  /*11f0*/  DADD R22, R18, R20 ;  /* 0x0000000012167229 */ /* 0x000fcc0000000014 */
[----:B------:R-:W-:Y:S02]  /*1200*/  DFMA R24, R14, R24, R28 ;  /* 0x000000180e18722b */ /* 0x000fe4000000001c */
[----:B------:R-:W-:-:S08]  /*1210*/  DADD R28, R18, -R22 ;  /* 0x00000000121c7229 */ /* 0x000fd00000000816 */
[----:B------:R-:W-:Y:S02]  /*1220*/  DADD R28, R20, R28 ;  /* 0x00000000141c7229 */ /* 0x000fe4000000001c */
[----:B------:R-:W-:-:S08]  /*1230*/  DMUL R20, R22, R26 ;  /* 0x0000001a16147228 */ /* 0x000fd00000000000 */
[----:B------:R-:W-:-:S08]  /*1240*/  DFMA R18, R22, R26, -R20 ;  /* 0x0000001a1612722b */ /* 0x000fd00000000814 */
[----:B------:R-:W-:-:S08]  /*1250*/  DFMA R18, R22, R24, R18 ;  /* 0x000000181612722b */ /* 0x000fd00000000012 */
[----:B------:R-:W-:-:S08]  /*1260*/  DFMA R28, R28, R26, R18 ;  /* 0x0000001a1c1c722b */ /* 0x000fd00000000012 */
[----:B------:R-:W-:-:S08]  /*1270*/  DADD R22, R20, R28 ;  /* 0x0000000014167229 */ /* 0x000fd0000000001c */
[--C-:B------:R-:W-:Y:S02]  /*1280*/  DADD R18, R14, R22.reuse ;  /* 0x000000000e127229 */ /* 0x100fe40000000016 */
[----:B------:R-:W-:-:S06]  /*1290*/  DADD R20, R20, -R22 ;  /* 0x0000000014147229 */ /* 0x000fcc0000000816 */
[----:B------:R-:W-:Y:S02]  /*12a0*/  DADD R14, R14, -R18 ;  /* 0x000000000e0e7229 */ /* 0x000fe40000000812 */
[----:B------:R-:W-:-:S06]  /*12b0*/  DADD R20, R28, R20 ;  /* 0x000000001c147229 */ /* 0x000fcc0000000014 */
[----:B------:R-:W-:-:S08]  /*12c0*/  DADD R14, R22, R14 ;  /* 0x00000000160e7229 */ /* 0x000fd0000000000e */
[----:B------:R-:W-:Y:S01]  /*12d0*/  DADD R14, R20, R14 ;  /* 0x00000000140e7229 */ /* 0x000fe2000000000e */
[C---:B------:R-:W-:Y:S02]  /*12e0*/  VIADD R20, R37.reuse, 0xfffffc01 ;  /* 0xfffffc0125147836 */ /* 0x040fe40000000000 */
[----:B------:R-:W-:-:S05]  /*12f0*/  @P2 VIADD R20, R37, 0xfffffc02 ;  /* 0xfffffc0225142836 */ /* 0x000fca0000000000 */
[----:B------:R-:W-:Y:S01]  /*1300*/  DADD R22, R16, R14 ;  /* 0x0000000010167229 */ /* 0x000fe2000000000e */
[----:B------:R-:W-:Y:S01]  /*1310*/  LOP3.LUT R16, R20, 0x80000000, RZ, 0x3c, !PT ;  /* 0x8000000014107812 */ /* 0x000fe200078e3cff */
[----:B------:R-:W-:-:S06]  /*1320*/  IMAD.MOV.U32 R17, RZ, RZ, 0x43300000 ;  /* 0x43300000ff117424 */ /* 0x000fcc00078e00ff */
[----:B------:R-:W-:Y:S02]  /*1330*/  DADD R20, R18, R22 ;  /* 0x0000000012147229 */ /* 0x000fe40000000016 */
[----:B------:R-:W-:Y:S01]  /*1340*/  DADD R16, R16, -UR8 ;  /* 0x8000000810107e29 */ /* 0x000fe20008000000 */
[----:B------:R-:W-:Y:S01]  /*1350*/  UMOV UR8, 0xfefa39ef ;  /* 0xfefa39ef00087882 */ /* 0x000fe20000000000 */
[----:B------:R-:W-:-:S04]  /*1360*/  UMOV UR9, 0x3fe62e42 ;  /* 0x3fe62e4200097882 */ /* 0x000fc80000000000 */
[--C-:B------:R-:W-:Y:S02]  /*1370*/  DADD R24, R18, -R20.reuse ;  /* 0x0000000012187229 */ /* 0x100fe40000000814 */
[----:B------:R-:W-:-:S06]  /*1380*/  DFMA R14, R16, UR8, R20 ;  /* 0x00000008100e7c2b */ /* 0x000fcc0008000014 */
[----:B------:R-:W-:Y:S02]  /*1390*/  DADD R24, R22, R24 ;  /* 0x0000000016187229 */ /* 0x000fe40000000018 */
[----:B------:R-:W-:-:S08]  /*13a0*/  DFMA R18, R16, -UR8, R14 ;  /* 0x8000000810127c2b */ /* 0x000fd0000800000e */
[----:B------:R-:W-:-:S08]  /*13b0*/  DADD R18, -R20, R18 ;  /* 0x0000000014127229 */ /* 0x000fd00000000112 */
[----:B------:R-:W-:-:S08]  /*13c0*/  DADD R18, R24, -R18 ;  /* 0x0000000018127229 */ /* 0x000fd00000000812 */
[----:B------:R-:W-:-:S08]  /*13d0*/  DFMA R18, R16, UR12, R18 ;  /* 0x0000000c10127c2b */ /* 0x000fd00008000012 */
[----:B------:R-:W-:-:S08]  /*13e0*/  DADD R16, R14, R18 ;  /* 0x000000000e107229 */ /* 0x000fd00000000012 */
[----:B------:R-:W-:Y:S02]  /*13f0*/  DADD R14, R14, -R16 ;  /* 0x000000000e0e7229 */ /* 0x000fe40000000810 */
[----:B------:R-:W-:-:S06]  /*1400*/  DMUL R24, R16, 2 ;  /* 0x4000000010187828 */ /* 0x000fcc0000000000 */
[----:B------:R-:W-:Y:S02]  /*1410*/  DADD R14, R18, R14 ;  /* 0x00000000120e7229 */ /* 0x000fe4000000000e */
[----:B------:R-:W-:-:S08]  /*1420*/  DFMA R22, R16, 2, -R24 ;  /* 0x400000001016782b */ /* 0x000fd00000000818 */
[----:B------:R-:W-:Y:S01]  /*1430*/  DFMA R22, R14, 2, R22 ;  /* 0x400000000e16782b */ /* 0x000fe20000000016 */
[----:B------:R-:W-:Y:S02]  /*1440*/  IMAD.MOV.U32 R14, RZ, RZ, 0x652b82fe ;  /* 0x652b82feff0e7424 */ /* 0x000fe400078e00ff */
[----:B------:R-:W-:-:S05]  /*1450*/  IMAD.MOV.U32 R15, RZ, RZ, 0x3ff71547 ;  /* 0x3ff71547ff0f7424 */ /* 0x000fca00078e00ff */
[----:B------:R-:W-:-:S08]  /*1460*/  DADD R16, R24, R22 ;  /* 0x0000000018107229 */ /* 0x000fd00000000016 */
[----:B------:R-:W-:Y:S02]  /*1470*/  DFMA R14, R16, R14, 6.75539944105574400000e+15 ;  /* 0x43380000100e742b */ /* 0x000fe4000000000e */
[----:B------:R-:W-:Y:S01]  /*1480*/  FSETP.GEU.AND P1, PT, |R17|, 4.1917929649353027344, PT ;  /* 0x4086232b1100780b */ /* 0x000fe20003f2e200 */
[----:B------:R-:W-:-:S05]  /*1490*/  DADD R24, R24, -R16 ;  /* 0x0000000018187229 */ /* 0x000fca0000000810 */
[----:B------:R-:W-:-:S03]  /*14a0*/  DADD R18, R14, -6.75539944105574400000e+15 ;  /* 0xc33800000e127429 */ /* 0x000fc60000000000 */
[----:B------:R-:W-:-:S05]  /*14b0*/  DADD R22, R22, R24 ;  /* 0x0000000016167229 */ /* 0x000fca0000000018 */
[----:B------:R-:W-:Y:S01]  /*14c0*/  DFMA R20, R18, -UR8, R16 ;  /* 0x8000000812147c2b */ /* 0x000fe20008000010 */
[----:B------:R-:W-:Y:S01]  /*14d0*/  UMOV UR8, 0x3b39803f ;  /* 0x3b39803f00087882 */ /* 0x000fe20000000000 */
[----:B------:R-:W-:-:S06]  /*14e0*/  UMOV UR9, 0x3c7abc9e ;  /* 0x3c7abc9e00097882 */ /* 0x000fcc0000000000 */
[----:B------:R-:W-:Y:S01]  /*14f0*/  DFMA R20, R18, -UR8, R20 ;  /* 0x8000000812147c2b */ /* 0x000fe20008000014 */
[----:B------:R-:W-:Y:S01]  /*1500*/  UMOV UR8, 0x69ce2bdf ;  /* 0x69ce2bdf00087882 */ /* 0x000fe20000000000 */
[----:B------:R-:W-:Y:S01]  /*1510*/  IMAD.MOV.U32 R18, RZ, RZ, -0x35dec16 ;  /* 0xfca213eaff127424 */ /* 0x000fe200078e00ff */
[----:B------:R-:W-:Y:S01]  /*1520*/  UMOV UR9, 0x3e5ade15 ;  /* 0x3e5ade1500097882 */ /* 0x000fe20000000000 */
[----:B------:R-:W-:-:S06]  /*1530*/  IMAD.MOV.U32 R19, RZ, RZ, 0x3e928af3 ;  /* 0x3e928af3ff137424 */ /* 0x000fcc00078e00ff */
        /* <DEDUP_REMOVED lines=25> */
[----:B------:R-:W-:-:S08]  /*16d0*/  DFMA R18, R20, R18, 1 ;  /* 0x3ff000001412742b */ /* 0x000fd00000000012 */
[----:B------:R-:W-:-:S10]  /*16e0*/  DFMA R18, R20, R18, 1 ;  /* 0x3ff000001412742b */ /* 0x000fd40000000012 */
[----:B------:R-:W-:Y:S02]  /*16f0*/  IMAD R21, R14, 0x100000, R19 ;  /* 0x001000000e157824 */ /* 0x000fe400078e0213 */
[----:B------:R-:W-:Y:S01]  /*1700*/  IMAD.MOV.U32 R20, RZ, RZ, R18 ;  /* 0x000000ffff147224 */ /* 0x000fe200078e0012 */
[----:B------:R-:W-:Y:S06]  /*1710*/  @!P1 BRA `(.L_x_20) ;  /* 0x0000000000309947 */ /* 0x000fec0003800000 */
[----:B------:R-:W-:Y:S01]  /*1720*/  FSETP.GEU.AND P2, PT, |R17|, 4.2275390625, PT ;  /* 0x408748001100780b */ /* 0x000fe20003f4e200 */
[C---:B------:R-:W-:Y:S02]  /*1730*/  DADD R20, R16.reuse, +INF ;  /* 0x7ff0000010147429 */ /* 0x040fe40000000000 */
[----:B------:R-:W-:-:S08]  /*1740*/  DSETP.GEU.AND P1, PT, R16, RZ, PT ;  /* 0x000000ff1000722a */ /* 0x000fd00003f2e000 */
[----:B------:R-:W-:Y:S02]  /*1750*/  FSEL R20, R20, RZ, P1 ;  /* 0x000000ff14147208 */ /* 0x000fe40000800000 */
[----:B------:R-:W-:Y:S02]  /*1760*/  @!P2 LEA.HI R15, R14, R14, RZ, 0x1 ;  /* 0x0000000e0e0fa211 */ /* 0x000fe400078f08ff */
[----:B------:R-:W-:Y:S02]  /*1770*/  FSEL R21, R21, RZ, P1 ;  /* 0x000000ff15157208 */ /* 0x000fe40000800000 */
[----:B------:R-:W-:-:S05]  /*1780*/  @!P2 SHF.R.S32.HI R15, RZ, 0x1, R15 ;  /* 0x00000001ff0fa819 */ /* 0x000fca000001140f */
[----:B------:R-:W-:Y:S02]  /*1790*/  @!P2 IMAD.IADD R14, R14, 0x1, -R15 ;  /* 0x000000010e0ea824 */ /* 0x000fe400078e0a0f */
[----:B------:R-:W-:-:S03]  /*17a0*/  @!P2 IMAD R19, R15, 0x100000, R19 ;  /* 0x001000000f13a824 */ /* 0x000fc600078e0213 */
[----:B------:R-:W-:Y:S01]  /*17b0*/  @!P2 LEA R15, R14, 0x3ff00000, 0x14 ;  /* 0x3ff000000e0fa811 */ /* 0x000fe200078ea0ff */
[----:B------:R-:W-:-:S06]  /*17c0*/  @!P2 IMAD.MOV.U32 R14, RZ, RZ, RZ ;  /* 0x000000ffff0ea224 */ /* 0x000fcc00078e00ff */
[----:B------:R-:W-:-:S11]  /*17d0*/  @!P2 DMUL R20, R18, R14 ;  /* 0x0000000e1214a228 */ /* 0x000fd60000000000 */
.L_x_20:
[----:B------:R-:W-:Y:S01]  /*17e0*/  DFMA R22, R22, R20, R20 ;  /* 0x000000141616722b */ /* 0x000fe20000000014 */
[----:B------:R-:W-:Y:S01]  /*17f0*/  IMAD.MOV.U32 R37, RZ, RZ, 0x0 ;  /* 0x00000000ff257424 */ /* 0x000fe200078e00ff */
[----:B------:R-:W-:-:S08]  /*1800*/  DSETP.NEU.AND P1, PT, |R20|, +INF , PT ;  /* 0x7ff000001400742a */ /* 0x000fd00003f2d200 */
[----:B------:R-:W-:Y:S02]  /*1810*/  FSEL R14, R20, R22, !P1 ;  /* 0x00000016140e7208 */ /* 0x000fe40004800000 */
[----:B------:R-:W-:Y:S01]  /*1820*/  FSEL R20, R21, R23, !P1 ;  /* 0x0000001715147208 */ /* 0x000fe20004800000 */
[----:B------:R-:W-:Y:S06]  /*1830*/  RET.REL.NODEC R36 `(_Z5KmeanP6uchar4S0_iii) ;  /* 0xffffffe424f07950 */ /* 0x000fec0003c3ffff */
.L_x_21:
        /* <DEDUP_REMOVED lines=12> */
.L_x_23:


//--------------------- .nv.shared.reserved.0     --------------------------
	.section	.nv.shared.reserved.0,"aw",@nobits
	.weak		__nv_reservedSMEM_offset_0_alias
	.size		__nv_reservedSMEM_offset_0_alias, 0, 64
	.other		__nv_reservedSMEM_offset_0_alias,@"STO_CUDA_RESERVED_SHARED STV_DEFAULT"
__nv_reservedSMEM_offset_0_alias:
	.zero		0
	.zero		64


//--------------------- .nv.constant0._Z7reBuildP6uchar4S0_S0_iii --------------------------
	.section	.nv.constant0._Z7reBuildP6uchar4S0_S0_iii,"a",@progbits
	.sectionflags	@""
	.align	4
.nv.constant0._Z7reBuildP6uchar4S0_S0_iii:
	.zero		932


//--------------------- .nv.constant0._Z5KmeanP6uchar4S0_iii --------------------------
	.section	.nv.constant0._Z5KmeanP6uchar4S0_iii,"a",@progbits
	.sectionflags	@""
	.align	4
.nv.constant0._Z5KmeanP6uchar4S0_iii:
	.zero		924


//--------------------- SYMBOLS --------------------------

	.type		.nv.reservedSmem.offset0,@object
	.size		.nv.reservedSmem.offset0,0x4
